//
// Generated by NVIDIA NVVM Compiler
//
// Compiler Build ID: CL-36424714
// Cuda compilation tools, release 13.0, V13.0.88
// Based on NVVM 20.0.0
//

.version 9.0
.target sm_100
.address_size 64

	// .globl	_Z9VectorAddPiS_S_i

.visible .entry _Z9VectorAddPiS_S_i(
	.param .u64 .ptr .align 1 _Z9VectorAddPiS_S_i_param_0,
	.param .u64 .ptr .align 1 _Z9VectorAddPiS_S_i_param_1,
	.param .u64 .ptr .align 1 _Z9VectorAddPiS_S_i_param_2,
	.param .u32 _Z9VectorAddPiS_S_i_param_3
)
{
	.reg .pred 	%p<2>;
	.reg .b32 	%r<6>;
	.reg .b64 	%rd<11>;

	ld.param.u64 	%rd1, [_Z9VectorAddPiS_S_i_param_0];
	ld.param.u64 	%rd2, [_Z9VectorAddPiS_S_i_param_1];
	ld.param.u64 	%rd3, [_Z9VectorAddPiS_S_i_param_2];
	ld.param.u32 	%r2, [_Z9VectorAddPiS_S_i_param_3];
	mov.u32 	%r1, %tid.x;
	setp.ge.s32 	%p1, %r1, %r2;
	@%p1 bra 	$L__BB0_2;
	cvta.to.global.u64 	%rd4, %rd1;
	cvta.to.global.u64 	%rd5, %rd2;
	cvta.to.global.u64 	%rd6, %rd3;
	mul.wide.u32 	%rd7, %r1, 4;
	add.s64 	%rd8, %rd4, %rd7;
	ld.global.u32 	%r3, [%rd8];
	add.s64 	%rd9, %rd5, %rd7;
	ld.global.u32 	%r4, [%rd9];
	add.s32 	%r5, %r4, %r3;
	add.s64 	%rd10, %rd6, %rd7;
	st.global.u32 	[%rd10], %r5;
$L__BB0_2:
	ret;

}
	// .globl	_Z11VectorAddMNPiS_S_ii
.visible .entry _Z11VectorAddMNPiS_S_ii(
	.param .u64 .ptr .align 1 _Z11VectorAddMNPiS_S_ii_param_0,
	.param .u64 .ptr .align 1 _Z11VectorAddMNPiS_S_ii_param_1,
	.param .u64 .ptr .align 1 _Z11VectorAddMNPiS_S_ii_param_2,
	.param .u32 _Z11VectorAddMNPiS_S_ii_param_3,
	.param .u32 _Z11VectorAddMNPiS_S_ii_param_4
)
{
	.reg .pred 	%p<4>;
	.reg .b32 	%r<17>;
	.reg .b64 	%rd<11>;

	ld.param.u64 	%rd1, [_Z11VectorAddMNPiS_S_ii_param_0];
	ld.param.u64 	%rd2, [_Z11VectorAddMNPiS_S_ii_param_1];
	ld.param.u64 	%rd3, [_Z11VectorAddMNPiS_S_ii_param_2];
	ld.param.u32 	%r3, [_Z11VectorAddMNPiS_S_ii_param_3];
	ld.param.u32 	%r4, [_Z11VectorAddMNPiS_S_ii_param_4];
	mov.u32 	%r6, %ctaid.x;
	mov.u32 	%r7, %ntid.x;
	mov.u32 	%r8, %tid.x;
	mad.lo.s32 	%r1, %r6, %r7, %r8;
	mov.u32 	%r9, %ctaid.y;
	mov.u32 	%r10, %ntid.y;
	mov.u32 	%r11, %tid.y;
	mad.lo.s32 	%r12, %r9, %r10, %r11;
	setp.ge.s32 	%p1, %r1, %r3;
	setp.ge.s32 	%p2, %r12, %r4;
	or.pred  	%p3, %p1, %p2;
	@%p3 bra 	$L__BB1_2;
	cvta.to.global.u64 	%rd4, %rd1;
	cvta.to.global.u64 	%rd5, %rd2;
	cvta.to.global.u64 	%rd6, %rd3;
	mad.lo.s32 	%r13, %r3, %r1, %r12;
	mul.wide.s32 	%rd7, %r13, 4;
	add.s64 	%rd8, %rd4, %rd7;
	ld.global.u32 	%r14, [%rd8];
	add.s64 	%rd9, %rd5, %rd7;
	ld.global.u32 	%r15, [%rd9];
	add.s32 	%r16, %r15, %r14;
	add.s64 	%rd10, %rd6, %rd7;
	st.global.u32 	[%rd10], %r16;
$L__BB1_2:
	ret;

}
	// .globl	_Z13VectorAddMN_2PiS_S_ii
.visible .entry _Z13VectorAddMN_2PiS_S_ii(
	.param .u64 .ptr .align 1 _Z13VectorAddMN_2PiS_S_ii_param_0,
	.param .u64 .ptr .align 1 _Z13VectorAddMN_2PiS_S_ii_param_1,
	.param .u64 .ptr .align 1 _Z13VectorAddMN_2PiS_S_ii_param_2,
	.param .u32 _Z13VectorAddMN_2PiS_S_ii_param_3,
	.param .u32 _Z13VectorAddMN_2PiS_S_ii_param_4
)
{
	.reg .pred 	%p<13>;
	.reg .b32 	%r<147>;
	.reg .b64 	%rd<67>;

	ld.param.u64 	%rd4, [_Z13VectorAddMN_2PiS_S_ii_param_0];
	ld.param.u64 	%rd5, [_Z13VectorAddMN_2PiS_S_ii_param_1];
	ld.param.u64 	%rd6, [_Z13VectorAddMN_2PiS_S_ii_param_2];
	ld.param.u32 	%r12, [_Z13VectorAddMN_2PiS_S_ii_param_3];
	ld.param.u32 	%r14, [_Z13VectorAddMN_2PiS_S_ii_param_4];
	cvta.to.global.u64 	%rd1, %rd6;
	cvta.to.global.u64 	%rd2, %rd5;
	cvta.to.global.u64 	%rd3, %rd4;
	mov.u32 	%r15, %ctaid.x;
	mov.u32 	%r16, %ntid.x;
	mov.u32 	%r17, %tid.x;
	mad.lo.s32 	%r18, %r15, %r16, %r17;
	mov.u32 	%r19, %ctaid.y;
	mov.u32 	%r20, %ntid.y;
	mov.u32 	%r21, %tid.y;
	mad.lo.s32 	%r22, %r19, %r20, %r21;
	setp.ge.s32 	%p1, %r18, %r12;
	setp.ge.s32 	%p2, %r22, %r14;
	or.pred  	%p3, %p1, %p2;
	@%p3 bra 	$L__BB2_13;
	mul.lo.s32 	%r1, %r14, %r12;
	setp.lt.s32 	%p4, %r1, 1;
	@%p4 bra 	$L__BB2_13;
	and.b32  	%r2, %r1, 7;
	setp.lt.u32 	%p5, %r1, 8;
	mov.b32 	%r145, 0;
	@%p5 bra 	$L__BB2_5;
	and.b32  	%r145, %r1, 2147483640;
	mov.b32 	%r143, 0;
$L__BB2_4:
	.pragma "nounroll";
	div.s32 	%r26, %r143, %r14;
	mul.lo.s32 	%r27, %r26, %r14;
	sub.s32 	%r28, %r143, %r27;
	add.s32 	%r29, %r28, %r26;
	mul.wide.s32 	%rd7, %r29, 4;
	add.s64 	%rd8, %rd3, %rd7;
	ld.global.u32 	%r30, [%rd8];
	add.s64 	%rd9, %rd2, %rd7;
	ld.global.u32 	%r31, [%rd9];
	add.s32 	%r32, %r31, %r30;
	add.s64 	%rd10, %rd1, %rd7;
	st.global.u32 	[%rd10], %r32;
	add.s32 	%r33, %r143, 1;
	div.s32 	%r34, %r33, %r14;
	mul.lo.s32 	%r35, %r34, %r14;
	sub.s32 	%r36, %r33, %r35;
	add.s32 	%r37, %r36, %r34;
	mul.wide.s32 	%rd11, %r37, 4;
	add.s64 	%rd12, %rd3, %rd11;
	ld.global.u32 	%r38, [%rd12];
	add.s64 	%rd13, %rd2, %rd11;
	ld.global.u32 	%r39, [%rd13];
	add.s32 	%r40, %r39, %r38;
	add.s64 	%rd14, %rd1, %rd11;
	st.global.u32 	[%rd14], %r40;
	add.s32 	%r41, %r143, 2;
	div.s32 	%r42, %r41, %r14;
	mul.lo.s32 	%r43, %r42, %r14;
	sub.s32 	%r44, %r41, %r43;
	add.s32 	%r45, %r44, %r42;
	mul.wide.s32 	%rd15, %r45, 4;
	add.s64 	%rd16, %rd3, %rd15;
	ld.global.u32 	%r46, [%rd16];
	add.s64 	%rd17, %rd2, %rd15;
	ld.global.u32 	%r47, [%rd17];
	add.s32 	%r48, %r47, %r46;
	add.s64 	%rd18, %rd1, %rd15;
	st.global.u32 	[%rd18], %r48;
	add.s32 	%r49, %r143, 3;
	div.s32 	%r50, %r49, %r14;
	mul.lo.s32 	%r51, %r50, %r14;
	sub.s32 	%r52, %r49, %r51;
	add.s32 	%r53, %r52, %r50;
	mul.wide.s32 	%rd19, %r53, 4;
	add.s64 	%rd20, %rd3, %rd19;
	ld.global.u32 	%r54, [%rd20];
	add.s64 	%rd21, %rd2, %rd19;
	ld.global.u32 	%r55, [%rd21];
	add.s32 	%r56, %r55, %r54;
	add.s64 	%rd22, %rd1, %rd19;
	st.global.u32 	[%rd22], %r56;
	add.s32 	%r57, %r143, 4;
	div.s32 	%r58, %r57, %r14;
	mul.lo.s32 	%r59, %r58, %r14;
	sub.s32 	%r60, %r57, %r59;
	add.s32 	%r61, %r60, %r58;
	mul.wide.s32 	%rd23, %r61, 4;
	add.s64 	%rd24, %rd3, %rd23;
	ld.global.u32 	%r62, [%rd24];
	add.s64 	%rd25, %rd2, %rd23;
	ld.global.u32 	%r63, [%rd25];
	add.s32 	%r64, %r63, %r62;
	add.s64 	%rd26, %rd1, %rd23;
	st.global.u32 	[%rd26], %r64;
	add.s32 	%r65, %r143, 5;
	div.s32 	%r66, %r65, %r14;
	mul.lo.s32 	%r67, %r66, %r14;
	sub.s32 	%r68, %r65, %r67;
	add.s32 	%r69, %r68, %r66;
	mul.wide.s32 	%rd27, %r69, 4;
	add.s64 	%rd28, %rd3, %rd27;
	ld.global.u32 	%r70, [%rd28];
	add.s64 	%rd29, %rd2, %rd27;
	ld.global.u32 	%r71, [%rd29];
	add.s32 	%r72, %r71, %r70;
	add.s64 	%rd30, %rd1, %rd27;
	st.global.u32 	[%rd30], %r72;
	add.s32 	%r73, %r143, 6;
	div.s32 	%r74, %r73, %r14;
	mul.lo.s32 	%r75, %r74, %r14;
	sub.s32 	%r76, %r73, %r75;
	add.s32 	%r77, %r76, %r74;
	mul.wide.s32 	%rd31, %r77, 4;
	add.s64 	%rd32, %rd3, %rd31;
	ld.global.u32 	%r78, [%rd32];
	add.s64 	%rd33, %rd2, %rd31;
	ld.global.u32 	%r79, [%rd33];
	add.s32 	%r80, %r79, %r78;
	add.s64 	%rd34, %rd1, %rd31;
	st.global.u32 	[%rd34], %r80;
	add.s32 	%r81, %r143, 7;
	div.s32 	%r82, %r81, %r14;
	mul.lo.s32 	%r83, %r82, %r14;
	sub.s32 	%r84, %r81, %r83;
	add.s32 	%r85, %r84, %r82;
	mul.wide.s32 	%rd35, %r85, 4;
	add.s64 	%rd36, %rd3, %rd35;
	ld.global.u32 	%r86, [%rd36];
	add.s64 	%rd37, %rd2, %rd35;
	ld.global.u32 	%r87, [%rd37];
	add.s32 	%r88, %r87, %r86;
	add.s64 	%rd38, %rd1, %rd35;
	st.global.u32 	[%rd38], %r88;
	add.s32 	%r143, %r143, 8;
	setp.ne.s32 	%p6, %r143, %r145;
	@%p6 bra 	$L__BB2_4;
$L__BB2_5:
	setp.eq.s32 	%p7, %r2, 0;
	@%p7 bra 	$L__BB2_13;
	and.b32  	%r7, %r1, 3;
	setp.lt.u32 	%p8, %r2, 4;
	@%p8 bra 	$L__BB2_8;
	div.s32 	%r89, %r145, %r14;
	mul.lo.s32 	%r90, %r89, %r14;
	sub.s32 	%r91, %r145, %r90;
	add.s32 	%r92, %r91, %r89;
	mul.wide.s32 	%rd39, %r92, 4;
	add.s64 	%rd40, %rd3, %rd39;
	ld.global.u32 	%r93, [%rd40];
	add.s64 	%rd41, %rd2, %rd39;
	ld.global.u32 	%r94, [%rd41];
	add.s32 	%r95, %r94, %r93;
	add.s64 	%rd42, %rd1, %rd39;
	st.global.u32 	[%rd42], %r95;
	add.s32 	%r96, %r145, 1;
	div.s32 	%r97, %r96, %r14;
	mul.lo.s32 	%r98, %r97, %r14;
	sub.s32 	%r99, %r96, %r98;
	add.s32 	%r100, %r99, %r97;
	mul.wide.s32 	%rd43, %r100, 4;
	add.s64 	%rd44, %rd3, %rd43;
	ld.global.u32 	%r101, [%rd44];
	add.s64 	%rd45, %rd2, %rd43;
	ld.global.u32 	%r102, [%rd45];
	add.s32 	%r103, %r102, %r101;
	add.s64 	%rd46, %rd1, %rd43;
	st.global.u32 	[%rd46], %r103;
	add.s32 	%r104, %r145, 2;
	div.s32 	%r105, %r104, %r14;
	mul.lo.s32 	%r106, %r105, %r14;
	sub.s32 	%r107, %r104, %r106;
	add.s32 	%r108, %r107, %r105;
	mul.wide.s32 	%rd47, %r108, 4;
	add.s64 	%rd48, %rd3, %rd47;
	ld.global.u32 	%r109, [%rd48];
	add.s64 	%rd49, %rd2, %rd47;
	ld.global.u32 	%r110, [%rd49];
	add.s32 	%r111, %r110, %r109;
	add.s64 	%rd50, %rd1, %rd47;
	st.global.u32 	[%rd50], %r111;
	add.s32 	%r112, %r145, 3;
	div.s32 	%r113, %r112, %r14;
	mul.lo.s32 	%r114, %r113, %r14;
	sub.s32 	%r115, %r112, %r114;
	add.s32 	%r116, %r115, %r113;
	mul.wide.s32 	%rd51, %r116, 4;
	add.s64 	%rd52, %rd3, %rd51;
	ld.global.u32 	%r117, [%rd52];
	add.s64 	%rd53, %rd2, %rd51;
	ld.global.u32 	%r118, [%rd53];
	add.s32 	%r119, %r118, %r117;
	add.s64 	%rd54, %rd1, %rd51;
	st.global.u32 	[%rd54], %r119;
	add.s32 	%r145, %r145, 4;
$L__BB2_8:
	setp.eq.s32 	%p9, %r7, 0;
	@%p9 bra 	$L__BB2_13;
	setp.eq.s32 	%p10, %r7, 1;
	@%p10 bra 	$L__BB2_11;
	div.s32 	%r120, %r145, %r14;
	mul.lo.s32 	%r121, %r120, %r14;
	sub.s32 	%r122, %r145, %r121;
	add.s32 	%r123, %r122, %r120;
	mul.wide.s32 	%rd55, %r123, 4;
	add.s64 	%rd56, %rd3, %rd55;
	ld.global.u32 	%r124, [%rd56];
	add.s64 	%rd57, %rd2, %rd55;
	ld.global.u32 	%r125, [%rd57];
	add.s32 	%r126, %r125, %r124;
	add.s64 	%rd58, %rd1, %rd55;
	st.global.u32 	[%rd58], %r126;
	add.s32 	%r127, %r145, 1;
	div.s32 	%r128, %r127, %r14;
	mul.lo.s32 	%r129, %r128, %r14;
	sub.s32 	%r130, %r127, %r129;
	add.s32 	%r131, %r130, %r128;
	mul.wide.s32 	%rd59, %r131, 4;
	add.s64 	%rd60, %rd3, %rd59;
	ld.global.u32 	%r132, [%rd60];
	add.s64 	%rd61, %rd2, %rd59;
	ld.global.u32 	%r133, [%rd61];
	add.s32 	%r134, %r133, %r132;
	add.s64 	%rd62, %rd1, %rd59;
	st.global.u32 	[%rd62], %r134;
	add.s32 	%r145, %r145, 2;
$L__BB2_11:
	and.b32  	%r135, %r1, 1;
	setp.eq.b32 	%p11, %r135, 1;
	not.pred 	%p12, %p11;
	@%p12 bra 	$L__BB2_13;
	div.s32 	%r136, %r145, %r14;
	mul.lo.s32 	%r137, %r136, %r14;
	sub.s32 	%r138, %r145, %r137;
	add.s32 	%r139, %r138, %r136;
	mul.wide.s32 	%rd63, %r139, 4;
	add.s64 	%rd64, %rd3, %rd63;
	ld.global.u32 	%r140, [%rd64];
	add.s64 	%rd65, %rd2, %rd63;
	ld.global.u32 	%r141, [%rd65];
	add.s32 	%r142, %r141, %r140;
	add.s64 	%rd66, %rd1, %rd63;
	st.global.u32 	[%rd66], %r142;
$L__BB2_13:
	ret;

}


// ===== COMPILED SASS (sm_100) =====

	.target	sm_100

	.elftype	@"ET_EXEC"


//--------------------- .note.nv.tkinfo           --------------------------
	.section	.note.nv.tkinfo,"",@"SHT_NOTE"
	.sectionflags	@"SHF_NOTE_NV_TKINFO"
	.tkinfo
        /*0018*/ 	.word	0x00000002
        /*0030*/ 	.string	""
        /*0030*/ 	.string	"ptxas"
        /*0030*/ 	.string	"Cuda compilation tools, release 13.0, V13.0.88"
        /*0030*/ 	.string	"Build cuda_13.0.r13.0/compiler.36424714_0"
        /*0030*/ 	.string	"-arch sm_100 -m 64 "



//--------------------- .note.nv.cuinfo           --------------------------
	.section	.note.nv.cuinfo,"",@"SHT_NOTE"
	.sectionflags	@"SHF_NOTE_NV_CUINFO"
        /*0018*/ 	.short	0x0002
        /*001a*/ 	.short	0x0064
        /*001c*/ 	.short	0x0082
	.zero		2


//--------------------- .nv.info                  --------------------------
	.section	.nv.info,"",@"SHT_CUDA_INFO"
	.align	4


	//----- nvinfo : EIATTR_REGCOUNT
	.align		4
        /*0000*/ 	.byte	0x04, 0x2f
        /*0002*/ 	.short	(.L_1 - .L_0)
	.align		4
.L_0:
        /*0004*/ 	.word	index@(_Z9VectorAddPiS_S_i)
        /*0008*/ 	.word	0x0000000c


	//----- nvinfo : EIATTR_FRAME_SIZE
	.align		4
.L_1:
        /*000c*/ 	.byte	0x04, 0x11
        /*000e*/ 	.short	(.L_3 - .L_2)
	.align		4
.L_2:
        /*0010*/ 	.word	index@(_Z9VectorAddPiS_S_i)
        /*0014*/ 	.word	0x00000000


	//----- nvinfo : EIATTR_REGCOUNT
	.align		4
.L_3:
        /*0018*/ 	.byte	0x04, 0x2f
        /*001a*/ 	.short	(.L_5 - .L_4)
	.align		4
.L_4:
        /*001c*/ 	.word	index@(_Z11VectorAddMNPiS_S_ii)
        /*0020*/ 	.word	0x0000000c


	//----- nvinfo : EIATTR_FRAME_SIZE
	.align		4
.L_5:
        /*0024*/ 	.byte	0x04, 0x11
        /*0026*/ 	.short	(.L_7 - .L_6)
	.align		4
.L_6:
        /*0028*/ 	.word	index@(_Z11VectorAddMNPiS_S_ii)
        /*002c*/ 	.word	0x00000000


	//----- nvinfo : EIATTR_REGCOUNT
	.align		4
.L_7:
        /*0030*/ 	.byte	0x04, 0x2f
        /*0032*/ 	.short	(.L_9 - .L_8)
	.align		4
.L_8:
        /*0034*/ 	.word	index@(_Z13VectorAddMN_2PiS_S_ii)
        /*0038*/ 	.word	0x00000020


	//----- nvinfo : EIATTR_FRAME_SIZE
	.align		4
.L_9:
        /*003c*/ 	.byte	0x04, 0x11
        /*003e*/ 	.short	(.L_11 - .L_10)
	.align		4
.L_10:
        /*0040*/ 	.word	index@(_Z13VectorAddMN_2PiS_S_ii)
        /*0044*/ 	.word	0x00000000


	//----- nvinfo : EIATTR_MIN_STACK_SIZE
	.align		4
.L_11:
        /*0048*/ 	.byte	0x04, 0x12
        /*004a*/ 	.short	(.L_13 - .L_12)
	.align		4
.L_12:
        /*004c*/ 	.word	index@(_Z13VectorAddMN_2PiS_S_ii)
        /*0050*/ 	.word	0x00000000


	//----- nvinfo : EIATTR_MIN_STACK_SIZE
	.align		4
.L_13:
        /*0054*/ 	.byte	0x04, 0x12
        /*0056*/ 	.short	(.L_15 - .L_14)
	.align		4
.L_14:
        /*0058*/ 	.word	index@(_Z11VectorAddMNPiS_S_ii)
        /*005c*/ 	.word	0x00000000


	//----- nvinfo : EIATTR_MIN_STACK_SIZE
	.align		4
.L_15:
        /*0060*/ 	.byte	0x04, 0x12
        /*0062*/ 	.short	(.L_17 - .L_16)
	.align		4
.L_16:
        /*0064*/ 	.word	index@(_Z9VectorAddPiS_S_i)
        /*0068*/ 	.word	0x00000000
.L_17:


//--------------------- .nv.compat                --------------------------
	.section	.nv.compat,"",@"SHT_CUDA_COMPAT_INFO"
	.align	4
        /*0000*/ 	.byte	0x02, 0x09, 0x00, 0x00, 0x02, 0x02, 0x01, 0x00, 0x02, 0x05, 0x05, 0x00, 0x03, 0x07, 0x01, 0x01
        /*0010*/ 	.byte	0x02, 0x03, 0x00, 0x00, 0x02, 0x06, 0x01, 0x00, 0x04, 0x0b, 0x08, 0x00, 0x09, 0x00, 0x00, 0x00
        /*0020*/ 	.byte	0x00, 0x00, 0x00, 0x00


//--------------------- .nv.info._Z13VectorAddMN_2PiS_S_ii --------------------------
	.section	.nv.info._Z13VectorAddMN_2PiS_S_ii,"",@"SHT_CUDA_INFO"
	.sectionflags	@""
	.align	4


	//----- nvinfo : EIATTR_CUDA_API_VERSION
	.align		4
        /*0000*/ 	.byte	0x04, 0x37
        /*0002*/ 	.short	(.L_19 - .L_18)
.L_18:
        /*0004*/ 	.word	0x00000082


	//----- nvinfo : EIATTR_KPARAM_INFO
	.align		4
.L_19:
        /*0008*/ 	.byte	0x04, 0x17
        /*000a*/ 	.short	(.L_21 - .L_20)
.L_20:
        /*000c*/ 	.word	0x00000000
        /*0010*/ 	.short	0x0004
        /*0012*/ 	.short	0x001c
        /*0014*/ 	.byte	0x00, 0xf0, 0x11, 0x00


	//----- nvinfo : EIATTR_KPARAM_INFO
	.align		4
.L_21:
        /*0018*/ 	.byte	0x04, 0x17
        /*001a*/ 	.short	(.L_23 - .L_22)
.L_22:
        /*001c*/ 	.word	0x00000000
        /*0020*/ 	.short	0x0003
        /*0022*/ 	.short	0x0018
        /*0024*/ 	.byte	0x00, 0xf0, 0x11, 0x00


	//----- nvinfo : EIATTR_KPARAM_INFO
	.align		4
.L_23:
        /*0028*/ 	.byte	0x04, 0x17
        /*002a*/ 	.short	(.L_25 - .L_24)
.L_24:
        /*002c*/ 	.word	0x00000000
        /*0030*/ 	.short	0x0002
        /*0032*/ 	.short	0x0010
        /*0034*/ 	.byte	0x00, 0xf5, 0x21, 0x00


	//----- nvinfo : EIATTR_KPARAM_INFO
	.align		4
.L_25:
        /*0038*/ 	.byte	0x04, 0x17
        /*003a*/ 	.short	(.L_27 - .L_26)
.L_26:
        /*003c*/ 	.word	0x00000000
        /*0040*/ 	.short	0x0001
        /*0042*/ 	.short	0x0008
        /*0044*/ 	.byte	0x00, 0xf5, 0x21, 0x00


	//----- nvinfo : EIATTR_KPARAM_INFO
	.align		4
.L_27:
        /*0048*/ 	.byte	0x04, 0x17
        /*004a*/ 	.short	(.L_29 - .L_28)
.L_28:
        /*004c*/ 	.word	0x00000000
        /*0050*/ 	.short	0x0000
        /*0052*/ 	.short	0x0000
        /*0054*/ 	.byte	0x00, 0xf5, 0x21, 0x00


	//----- nvinfo : EIATTR_SPARSE_MMA_MASK
	.align		4
.L_29:
        /*0058*/ 	.byte	0x03, 0x50
        /*005a*/ 	.short	0x0000


	//----- nvinfo : EIATTR_MAXREG_COUNT
	.align		4
        /*005c*/ 	.byte	0x03, 0x1b
        /*005e*/ 	.short	0x00ff


	//----- nvinfo : EIATTR_MERCURY_ISA_VERSION
	.align		4
        /*0060*/ 	.byte	0x03, 0x5f
        /*0062*/ 	.short	0x0101


	//----- nvinfo : EIATTR_VRC_CTA_INIT_COUNT
	.align		4
        /*0064*/ 	.byte	0x02, 0x4a
	.zero		1
	.zero		1


	//----- nvinfo : EIATTR_EXIT_INSTR_OFFSETS
	.align		4
        /*0068*/ 	.byte	0x04, 0x1c
        /*006a*/ 	.short	(.L_31 - .L_30)


	//   ....[0]....
.L_30:
        /*006c*/ 	.word	0x000000d0


	//   ....[1]....
        /*0070*/ 	.word	0x00000100


	//   ....[2]....
        /*0074*/ 	.word	0x00000f30


	//   ....[3]....
        /*0078*/ 	.word	0x00001670


	//   ....[4]....
        /*007c*/ 	.word	0x00001ab0


	//   ....[5]....
        /*0080*/ 	.word	0x00001d00


	//----- nvinfo : EIATTR_CBANK_PARAM_SIZE
	.align		4
.L_31:
        /*0084*/ 	.byte	0x03, 0x19
        /*0086*/ 	.short	0x0020


	//----- nvinfo : EIATTR_PARAM_CBANK
	.align		4
        /*0088*/ 	.byte	0x04, 0x0a
        /*008a*/ 	.short	(.L_33 - .L_32)
	.align		4
.L_32:
        /*008c*/ 	.word	index@(.nv.constant0._Z13VectorAddMN_2PiS_S_ii)
        /*0090*/ 	.short	0x0380
        /*0092*/ 	.short	0x0020


	//----- nvinfo : EIATTR_SW_WAR
	.align		4
.L_33:
        /*0094*/ 	.byte	0x04, 0x36
        /*0096*/ 	.short	(.L_35 - .L_34)
.L_34:
        /*0098*/ 	.word	0x00000008
.L_35:


//--------------------- .nv.info._Z11VectorAddMNPiS_S_ii --------------------------
	.section	.nv.info._Z11VectorAddMNPiS_S_ii,"",@"SHT_CUDA_INFO"
	.sectionflags	@""
	.align	4


	//----- nvinfo : EIATTR_CUDA_API_VERSION
	.align		4
        /*0000*/ 	.byte	0x04, 0x37
        /*0002*/ 	.short	(.L_37 - .L_36)
.L_36:
        /*0004*/ 	.word	0x00000082


	//----- nvinfo : EIATTR_KPARAM_INFO
	.align		4
.L_37:
        /*0008*/ 	.byte	0x04, 0x17
        /*000a*/ 	.short	(.L_39 - .L_38)
.L_38:
        /*000c*/ 	.word	0x00000000
        /*0010*/ 	.short	0x0004
        /*0012*/ 	.short	0x001c
        /*0014*/ 	.byte	0x00, 0xf0, 0x11, 0x00


	//----- nvinfo : EIATTR_KPARAM_INFO
	.align		4
.L_39:
        /*0018*/ 	.byte	0x04, 0x17
        /*001a*/ 	.short	(.L_41 - .L_40)
.L_40:
        /*001c*/ 	.word	0x00000000
        /*0020*/ 	.short	0x0003
        /*0022*/ 	.short	0x0018
        /*0024*/ 	.byte	0x00, 0xf0, 0x11, 0x00


	//----- nvinfo : EIATTR_KPARAM_INFO
	.align		4
.L_41:
        /*0028*/ 	.byte	0x04, 0x17
        /*002a*/ 	.short	(.L_43 - .L_42)
.L_42:
        /*002c*/ 	.word	0x00000000
        /*0030*/ 	.short	0x0002
        /*0032*/ 	.short	0x0010
        /*0034*/ 	.byte	0x00, 0xf5, 0x21, 0x00


	//----- nvinfo : EIATTR_KPARAM_INFO
	.align		4
.L_43:
        /*0038*/ 	.byte	0x04, 0x17
        /*003a*/ 	.short	(.L_45 - .L_44)
.L_44:
        /*003c*/ 	.word	0x00000000
        /*0040*/ 	.short	0x0001
        /*0042*/ 	.short	0x0008
        /*0044*/ 	.byte	0x00, 0xf5, 0x21, 0x00


	//----- nvinfo : EIATTR_KPARAM_INFO
	.align		4
.L_45:
        /*0048*/ 	.byte	0x04, 0x17
        /*004a*/ 	.short	(.L_47 - .L_46)
.L_46:
        /*004c*/ 	.word	0x00000000
        /*0050*/ 	.short	0x0000
        /*0052*/ 	.short	0x0000
        /*0054*/ 	.byte	0x00, 0xf5, 0x21, 0x00


	//----- nvinfo : EIATTR_SPARSE_MMA_MASK
	.align		4
.L_47:
        /*0058*/ 	.byte	0x03, 0x50
        /*005a*/ 	.short	0x0000


	//----- nvinfo : EIATTR_MAXREG_COUNT
	.align		4
        /*005c*/ 	.byte	0x03, 0x1b
        /*005e*/ 	.short	0x00ff


	//----- nvinfo : EIATTR_MERCURY_ISA_VERSION
	.align		4
        /*0060*/ 	.byte	0x03, 0x5f
        /*0062*/ 	.short	0x0101


	//----- nvinfo : EIATTR_VRC_CTA_INIT_COUNT
	.align		4
        /*0064*/ 	.byte	0x02, 0x4a
	.zero		1
	.zero		1


	//----- nvinfo : EIATTR_EXIT_INSTR_OFFSETS
	.align		4
        /*0068*/ 	.byte	0x04, 0x1c
        /*006a*/ 	.short	(.L_49 - .L_48)


	//   ....[0]....
.L_48:
        /*006c*/ 	.word	0x000000c0


	//   ....[1]....
        /*0070*/ 	.word	0x00000190


	//----- nvinfo : EIATTR_CBANK_PARAM_SIZE
	.align		4
.L_49:
        /*0074*/ 	.byte	0x03, 0x19
        /*0076*/ 	.short	0x0020


	//----- nvinfo : EIATTR_PARAM_CBANK
	.align		4
        /*0078*/ 	.byte	0x04, 0x0a
        /*007a*/ 	.short	(.L_51 - .L_50)
	.align		4
.L_50:
        /*007c*/ 	.word	index@(.nv.constant0._Z11VectorAddMNPiS_S_ii)
        /*0080*/ 	.short	0x0380
        /*0082*/ 	.short	0x0020


	//----- nvinfo : EIATTR_SW_WAR
	.align		4
.L_51:
        /*0084*/ 	.byte	0x04, 0x36
        /*0086*/ 	.short	(.L_53 - .L_52)
.L_52:
        /*0088*/ 	.word	0x00000008
.L_53:


//--------------------- .nv.info._Z9VectorAddPiS_S_i --------------------------
	.section	.nv.info._Z9VectorAddPiS_S_i,"",@"SHT_CUDA_INFO"
	.sectionflags	@""
	.align	4


	//----- nvinfo : EIATTR_CUDA_API_VERSION
	.align		4
        /*0000*/ 	.byte	0x04, 0x37
        /*0002*/ 	.short	(.L_55 - .L_54)
.L_54:
        /*0004*/ 	.word	0x00000082


	//----- nvinfo : EIATTR_KPARAM_INFO
	.align		4
.L_55:
        /*0008*/ 	.byte	0x04, 0x17
        /*000a*/ 	.short	(.L_57 - .L_56)
.L_56:
        /*000c*/ 	.word	0x00000000
        /*0010*/ 	.short	0x0003
        /*0012*/ 	.short	0x0018
        /*0014*/ 	.byte	0x00, 0xf0, 0x11, 0x00


	//----- nvinfo : EIATTR_KPARAM_INFO
	.align		4
.L_57:
        /*0018*/ 	.byte	0x04, 0x17
        /*001a*/ 	.short	(.L_59 - .L_58)
.L_58:
        /*001c*/ 	.word	0x00000000
        /*0020*/ 	.short	0x0002
        /*0022*/ 	.short	0x0010
        /*0024*/ 	.byte	0x00, 0xf5, 0x21, 0x00


	//----- nvinfo : EIATTR_KPARAM_INFO
	.align		4
.L_59:
        /*0028*/ 	.byte	0x04, 0x17
        /*002a*/ 	.short	(.L_61 - .L_60)
.L_60:
        /*002c*/ 	.word	0x00000000
        /*0030*/ 	.short	0x0001
        /*0032*/ 	.short	0x0008
        /*0034*/ 	.byte	0x00, 0xf5, 0x21, 0x00


	//----- nvinfo : EIATTR_KPARAM_INFO
	.align		4
.L_61:
        /*0038*/ 	.byte	0x04, 0x17
        /*003a*/ 	.short	(.L_63 - .L_62)
.L_62:
        /*003c*/ 	.word	0x00000000
        /*0040*/ 	.short	0x0000
        /*0042*/ 	.short	0x0000
        /*0044*/ 	.byte	0x00, 0xf5, 0x21, 0x00


	//----- nvinfo : EIATTR_SPARSE_MMA_MASK
	.align		4
.L_63:
        /*0048*/ 	.byte	0x03, 0x50
        /*004a*/ 	.short	0x0000


	//----- nvinfo : EIATTR_MAXREG_COUNT
	.align		4
        /*004c*/ 	.byte	0x03, 0x1b
        /*004e*/ 	.short	0x00ff


	//----- nvinfo : EIATTR_MERCURY_ISA_VERSION
	.align		4
        /*0050*/ 	.byte	0x03, 0x5f
        /*0052*/ 	.short	0x0101


	//----- nvinfo : EIATTR_VRC_CTA_INIT_COUNT
	.align		4
        /*0054*/ 	.byte	0x02, 0x4a
	.zero		1
	.zero		1


	//----- nvinfo : EIATTR_EXIT_INSTR_OFFSETS
	.align		4
        /*0058*/ 	.byte	0x04, 0x1c
        /*005a*/ 	.short	(.L_65 - .L_64)


	//   ....[0]....
.L_64:
        /*005c*/ 	.word	0x00000040


	//   ....[1]....
        /*0060*/ 	.word	0x00000100


	//----- nvinfo : EIATTR_CBANK_PARAM_SIZE
	.align		4
.L_65:
        /*0064*/ 	.byte	0x03, 0x19
        /*0066*/ 	.short	0x001c


	//----- nvinfo : EIATTR_PARAM_CBANK
	.align		4
        /*0068*/ 	.byte	0x04, 0x0a
        /*006a*/ 	.short	(.L_67 - .L_66)
	.align		4
.L_66:
        /*006c*/ 	.word	index@(.nv.constant0._Z9VectorAddPiS_S_i)
        /*0070*/ 	.short	0x0380
        /*0072*/ 	.short	0x001c


	//----- nvinfo : EIATTR_SW_WAR
	.align		4
.L_67:
        /*0074*/ 	.byte	0x04, 0x36
        /*0076*/ 	.short	(.L_69 - .L_68)
.L_68:
        /*0078*/ 	.word	0x00000008
.L_69:


//--------------------- .nv.callgraph             --------------------------
	.section	.nv.callgraph,"",@"SHT_CUDA_CALLGRAPH"
	.align	4
	.sectionentsize	8
	.align		4
        /*0000*/ 	.word	0x00000000
	.align		4
        /*0004*/ 	.word	0xffffffff
	.align		4
        /*0008*/ 	.word	0x00000000
	.align		4
        /*000c*/ 	.word	0xfffffffe
	.align		4
        /*0010*/ 	.word	0x00000000
	.align		4
        /*0014*/ 	.word	0xfffffffd
	.align		4
        /*0018*/ 	.word	0x00000000
	.align		4
        /*001c*/ 	.word	0xfffffffc


//--------------------- .text._Z13VectorAddMN_2PiS_S_ii --------------------------
	.section	.text._Z13VectorAddMN_2PiS_S_ii,"ax",@progbits
	.align	128
        .global         _Z13VectorAddMN_2PiS_S_ii
        .type           _Z13VectorAddMN_2PiS_S_ii,@function
        .size           _Z13VectorAddMN_2PiS_S_ii,(.L_x_7 - _Z13VectorAddMN_2PiS_S_ii)
        .other          _Z13VectorAddMN_2PiS_S_ii,@"STO_CUDA_ENTRY STV_DEFAULT"
_Z13VectorAddMN_2PiS_S_ii:
.text._Z13VectorAddMN_2PiS_S_ii:
[----:B------:R-:W-:Y:S01]  /*0000*/  LDC R1, c[0x0][0x37c] ;  /* 0x0000df00ff017b82 */ /* 0x000fe20000000800 */
[----:B------:R-:W0:Y:S07]  /*0010*/  S2R R2, SR_TID.Y ;  /* 0x0000000000027919 */ /* 0x000e2e0000002200 */
[----:B------:R-:W1:Y:S01]  /*0020*/  LDC R0, c[0x0][0x360] ;  /* 0x0000d800ff007b82 */ /* 0x000e620000000800 */
[----:B------:R-:W2:Y:S01]  /*0030*/  LDCU.64 UR6, c[0x0][0x398] ;  /* 0x00007300ff0677ac */ /* 0x000ea20008000a00 */
[----:B------:R-:W1:Y:S06]  /*0040*/  S2R R5, SR_TID.X ;  /* 0x0000000000057919 */ /* 0x000e6c0000002100 */
[----:B------:R-:W0:Y:S08]  /*0050*/  S2UR UR5, SR_CTAID.Y ;  /* 0x00000000000579c3 */ /* 0x000e300000002600 */
[----:B------:R-:W0:Y:S01]  /*0060*/  LDC R3, c[0x0][0x364] ;  /* 0x0000d900ff037b82 */ /* 0x000e220000000800 */
[----:B--2---:R-:W-:-:S07]  /*0070*/  IMAD.U32 R22, RZ, RZ, UR7 ;  /* 0x00000007ff167e24 */ /* 0x004fce000f8e00ff */
[----:B------:R-:W1:Y:S01]  /*0080*/  S2UR UR4, SR_CTAID.X ;  /* 0x00000000000479c3 */ /* 0x000e620000002500 */
[----:B0-----:R-:W-:-:S05]  /*0090*/  IMAD R3, R3, UR5, R2 ;  /* 0x0000000503037c24 */ /* 0x001fca000f8e0202 */
[----:B------:R-:W-:Y:S01]  /*00a0*/  ISETP.GE.AND P0, PT, R3, R22, PT ;  /* 0x000000160300720c */ /* 0x000fe20003f06270 */
[----:B-1----:R-:W-:-:S05]  /*00b0*/  IMAD R0, R0, UR4, R5 ;  /* 0x0000000400007c24 */ /* 0x002fca000f8e0205 */
[----:B------:R-:W-:-:S13]  /*00c0*/  ISETP.GE.OR P0, PT, R0, UR6, P0 ;  /* 0x0000000600007c0c */ /* 0x000fda0008706670 */
[----:B------:R-:W-:Y:S05]  /*00d0*/  @P0 EXIT ;  /* 0x000000000000094d */ /* 0x000fea0003800000 */
[----:B------:R-:W-:-:S05]  /*00e0*/  IMAD R0, R22, UR6, RZ ;  /* 0x0000000616007c24 */ /* 0x000fca000f8e02ff */
[----:B------:R-:W-:-:S13]  /*00f0*/  ISETP.GE.AND P0, PT, R0, 0x1, PT ;  /* 0x000000010000780c */ /* 0x000fda0003f06270 */
[----:B------:R-:W-:Y:S05]  /*0100*/  @!P0 EXIT ;  /* 0x000000000000894d */ /* 0x000fea0003800000 */
[C---:B------:R-:W-:Y:S01]  /*0110*/  ISETP.GE.U32.AND P1, PT, R0.reuse, 0x8, PT ;  /* 0x000000080000780c */ /* 0x040fe20003f26070 */
[----:B------:R-:W0:Y:S01]  /*0120*/  LDCU.64 UR4, c[0x0][0x358] ;  /* 0x00006b00ff0477ac */ /* 0x000e220008000a00 */
[----:B------:R-:W-:Y:S01]  /*0130*/  LOP3.LUT R2, R0, 0x7, RZ, 0xc0, !PT ;  /* 0x0000000700027812 */ /* 0x000fe200078ec0ff */
[----:B------:R-:W-:-:S03]  /*0140*/  IMAD.MOV.U32 R3, RZ, RZ, RZ ;  /* 0x000000ffff037224 */ /* 0x000fc600078e00ff */
[----:B------:R-:W-:-:S07]  /*0150*/  ISETP.NE.AND P0, PT, R2, RZ, PT ;  /* 0x000000ff0200720c */ /* 0x000fce0003f05270 */
[----:B------:R-:W-:Y:S06]  /*0160*/  @!P1 BRA `(.L_x_0) ;  /* 0x0000000c00709947 */ /* 0x000fec0003800000 */
[----:B------:R-:W-:Y:S01]  /*0170*/  IABS R4, R22 ;  /* 0x0000001600047213 */ /* 0x000fe20000000000 */
[----:B------:R-:W1:Y:S03]  /*0180*/  LDC.64 R10, c[0x0][0x390] ;  /* 0x0000e400ff0a7b82 */ /* 0x000e660000000a00 */
[----:B------:R-:W2:Y:S05]  /*0190*/  I2F.RP R3, R4 ;  /* 0x0000000400037306 */ /* 0x000eaa0000209400 */
[----:B------:R-:W3:Y:S08]  /*01a0*/  LDC R22, c[0x0][0x39c] ;  /* 0x0000e700ff167b82 */ /* 0x000ef00000000800 */
[----:B------:R-:W4:Y:S01]  /*01b0*/  LDC.64 R12, c[0x0][0x380] ;  /* 0x0000e000ff0c7b82 */ /* 0x000f220000000a00 */
[----:B--2---:R-:W2:Y:S07]  /*01c0*/  MUFU.RCP R3, R3 ;  /* 0x0000000300037308 */ /* 0x004eae0000001000 */
[----:B------:R-:W0:Y:S01]  /*01d0*/  LDC.64 R14, c[0x0][0x388] ;  /* 0x0000e200ff0e7b82 */ /* 0x000e220000000a00 */
[----:B--2---:R-:W-:-:S02]  /*01e0*/  IADD3 R6, PT, PT, R3, 0xffffffe, RZ ;  /* 0x0ffffffe03067810 */ /* 0x004fc40007ffe0ff */
[----:B------:R-:W-:Y:S02]  /*01f0*/  LOP3.LUT R3, R0, 0x7ffffff8, RZ, 0xc0, !PT ;  /* 0x7ffffff800037812 */ /* 0x000fe400078ec0ff */
[----:B------:R2:W5:Y:S02]  /*0200*/  F2I.FTZ.U32.TRUNC.NTZ R7, R6 ;  /* 0x0000000600077305 */ /* 0x000564000021f000 */
[----:B--2---:R-:W-:Y:S02]  /*0210*/  IMAD.MOV.U32 R6, RZ, RZ, RZ ;  /* 0x000000ffff067224 */ /* 0x004fe400078e00ff */
[----:B-----5:R-:W-:-:S04]  /*0220*/  IMAD.MOV R5, RZ, RZ, -R7 ;  /* 0x000000ffff057224 */ /* 0x020fc800078e0a07 */
[----:B------:R-:W-:-:S04]  /*0230*/  IMAD R5, R5, R4, RZ ;  /* 0x0000000405057224 */ /* 0x000fc800078e02ff */
[----:B-1-3--:R-:W-:-:S07]  /*0240*/  IMAD.HI.U32 R5, R7, R5, R6 ;  /* 0x0000000507057227 */ /* 0x00afce00078e0006 */
.L_x_1:
[----:B-1----:R-:W-:Y:S02]  /*0250*/  IABS R7, R6 ;  /* 0x0000000600077213 */ /* 0x002fe40000000000 */
[----:B------:R-:W-:-:S03]  /*0260*/  IABS R8, R22 ;  /* 0x0000001600087213 */ /* 0x000fc60000000000 */
[----:B------:R-:W-:-:S05]  /*0270*/  IMAD.HI.U32 R5, R5, R7, RZ ;  /* 0x0000000705057227 */ /* 0x000fca00078e00ff */
[----:B------:R-:W-:-:S05]  /*0280*/  IADD3 R9, PT, PT, -R5, RZ, RZ ;  /* 0x000000ff05097210 */ /* 0x000fca0007ffe1ff */
[----:B------:R-:W-:-:S05]  /*0290*/  IMAD R7, R8, R9, R7 ;  /* 0x0000000908077224 */ /* 0x000fca00078e0207 */
[----:B------:R-:W-:-:S13]  /*02a0*/  ISETP.GT.U32.AND P2, PT, R4, R7, PT ;  /* 0x000000070400720c */ /* 0x000fda0003f44070 */
[----:B------:R-:W-:Y:S02]  /*02b0*/  @!P2 IMAD.IADD R7, R7, 0x1, -R8 ;  /* 0x000000010707a824 */ /* 0x000fe400078e0a08 */
[----:B------:R-:W-:-:S03]  /*02c0*/  @!P2 VIADD R5, R5, 0x1 ;  /* 0x000000010505a836 */ /* 0x000fc60000000000 */
[----:B------:R-:W-:Y:S02]  /*02d0*/  ISETP.GE.U32.AND P1, PT, R7, R4, PT ;  /* 0x000000040700720c */ /* 0x000fe40003f26070 */
[-C--:B------:R-:W-:Y:S02]  /*02e0*/  LOP3.LUT R4, R6, R22.reuse, RZ, 0x3c, !PT ;  /* 0x0000001606047212 */ /* 0x080fe400078e3cff */
[----:B------:R-:W-:Y:S02]  /*02f0*/  LOP3.LUT R7, RZ, R22, RZ, 0x33, !PT ;  /* 0x00000016ff077212 */ /* 0x000fe400078e33ff */
[----:B------:R-:W-:-:S07]  /*0300*/  ISETP.GE.AND P3, PT, R4, RZ, PT ;  /* 0x000000ff0400720c */ /* 0x000fce0003f66270 */
[----:B------:R-:W-:Y:S02]  /*0310*/  @P1 IADD3 R5, PT, PT, R5, 0x1, RZ ;  /* 0x0000000105051810 */ /* 0x000fe40007ffe0ff */
[----:B------:R-:W-:-:S04]  /*0320*/  ISETP.NE.AND P1, PT, R22, RZ, PT ;  /* 0x000000ff1600720c */ /* 0x000fc80003f25270 */
[----:B------:R-:W-:-:S05]  /*0330*/  @!P3 IMAD.MOV R5, RZ, RZ, -R5 ;  /* 0x000000ffff05b224 */ /* 0x000fca00078e0a05 */
[----:B------:R-:W-:-:S05]  /*0340*/  SEL R5, R7, R5, !P1 ;  /* 0x0000000507057207 */ /* 0x000fca0004800000 */
[----:B------:R-:W-:-:S04]  /*0350*/  IMAD.MOV R9, RZ, RZ, -R5 ;  /* 0x000000ffff097224 */ /* 0x000fc800078e0a05 */
[----:B------:R-:W-:-:S05]  /*0360*/  IMAD R4, R22, R9, R6 ;  /* 0x0000000916047224 */ /* 0x000fca00078e0206 */
[----:B------:R-:W-:-:S05]  /*0370*/  IADD3 R21, PT, PT, R5, R4, RZ ;  /* 0x0000000405157210 */ /* 0x000fca0007ffe0ff */
[----:B----4-:R-:W-:-:S04]  /*0380*/  IMAD.WIDE R18, R21, 0x4, R12 ;  /* 0x0000000415127825 */ /* 0x010fc800078e020c */
[----:B0-----:R-:W-:Y:S02]  /*0390*/  IMAD.WIDE R16, R21, 0x4, R14 ;  /* 0x0000000415107825 */ /* 0x001fe400078e020e */
[----:B------:R0:W2:Y:S04]  /*03a0*/  LDG.E R18, desc[UR4][R18.64] ;  /* 0x0000000412127981 */ /* 0x0000a8000c1e1900 */
[----:B------:R1:W2:Y:S01]  /*03b0*/  LDG.E R17, desc[UR4][R16.64] ;  /* 0x0000000410117981 */ /* 0x0002a2000c1e1900 */
[----:B------:R-:W3:Y:S01]  /*03c0*/  I2F.RP R20, R8 ;  /* 0x0000000800147306 */ /* 0x000ee20000209400 */
[----:B------:R-:W-:Y:S01]  /*03d0*/  IMAD.MOV.U32 R4, RZ, RZ, RZ ;  /* 0x000000ffff047224 */ /* 0x000fe200078e00ff */
[----:B------:R-:W-:-:S04]  /*03e0*/  IADD3 R9, PT, PT, R6, 0x1, RZ ;  /* 0x0000000106097810 */ /* 0x000fc80007ffe0ff */
[----:B0-----:R-:W-:Y:S02]  /*03f0*/  IABS R19, R9 ;  /* 0x0000000900137213 */ /* 0x001fe40000000000 */
[----:B---3--:R-:W0:Y:S02]  /*0400*/  MUFU.RCP R20, R20 ;  /* 0x0000001400147308 */ /* 0x008e240000001000 */
[----:B0-----:R-:W-:Y:S02]  /*0410*/  VIADD R23, R20, 0xffffffe ;  /* 0x0ffffffe14177836 */ /* 0x001fe40000000000 */
[----:B------:R-:W-:-:S04]  /*0420*/  IMAD.WIDE R20, R21, 0x4, R10 ;  /* 0x0000000415147825 */ /* 0x000fc800078e020a */
[----:B------:R-:W0:Y:S02]  /*0430*/  F2I.FTZ.U32.TRUNC.NTZ R5, R23 ;  /* 0x0000001700057305 */ /* 0x000e24000021f000 */
[----:B0-----:R-:W-:-:S04]  /*0440*/  IMAD.MOV R25, RZ, RZ, -R5 ;  /* 0x000000ffff197224 */ /* 0x001fc800078e0a05 */
[----:B------:R-:W-:-:S04]  /*0450*/  IMAD R25, R25, R8, RZ ;  /* 0x0000000819197224 */ /* 0x000fc800078e02ff */
[----:B------:R-:W-:-:S06]  /*0460*/  IMAD.HI.U32 R5, R5, R25, R4 ;  /* 0x0000001905057227 */ /* 0x000fcc00078e0004 */
[----:B-1----:R-:W-:-:S04]  /*0470*/  IMAD.HI.U32 R16, R5, R19, RZ ;  /* 0x0000001305107227 */ /* 0x002fc800078e00ff */
[----:B------:R-:W-:-:S04]  /*0480*/  IMAD.MOV R4, RZ, RZ, -R16 ;  /* 0x000000ffff047224 */ /* 0x000fc800078e0a10 */
[----:B------:R-:W-:Y:S01]  /*0490*/  IMAD R19, R8, R4, R19 ;  /* 0x0000000408137224 */ /* 0x000fe200078e0213 */
[----:B------:R-:W-:-:S04]  /*04a0*/  MOV R4, R8 ;  /* 0x0000000800047202 */ /* 0x000fc80000000f00 */
[----:B------:R-:W-:-:S13]  /*04b0*/  ISETP.GT.U32.AND P3, PT, R4, R19, PT ;  /* 0x000000130400720c */ /* 0x000fda0003f64070 */
[----:B------:R-:W-:Y:S02]  /*04c0*/  @!P3 IMAD.IADD R19, R19, 0x1, -R8 ;  /* 0x000000011313b824 */ /* 0x000fe400078e0a08 */
[----:B------:R-:W-:-:S03]  /*04d0*/  @!P3 VIADD R16, R16, 0x1 ;  /* 0x000000011010b836 */ /* 0x000fc60000000000 */
[----:B------:R-:W-:Y:S02]  /*04e0*/  ISETP.GE.U32.AND P2, PT, R19, R4, PT ;  /* 0x000000041300720c */ /* 0x000fe40003f46070 */
[----:B------:R-:W-:-:S04]  /*04f0*/  LOP3.LUT R19, R9, R22, RZ, 0x3c, !PT ;  /* 0x0000001609137212 */ /* 0x000fc800078e3cff */
[----:B------:R-:W-:-:S07]  /*0500*/  ISETP.GE.AND P4, PT, R19, RZ, PT ;  /* 0x000000ff1300720c */ /* 0x000fce0003f86270 */
[----:B------:R-:W-:-:S06]  /*0510*/  @P2 IADD3 R16, PT, PT, R16, 0x1, RZ ;  /* 0x0000000110102810 */ /* 0x000fcc0007ffe0ff */
[----:B------:R-:W-:-:S05]  /*0520*/  @!P4 IMAD.MOV R16, RZ, RZ, -R16 ;  /* 0x000000ffff10c224 */ /* 0x000fca00078e0a10 */
[----:B------:R-:W-:-:S05]  /*0530*/  SEL R16, R7, R16, !P1 ;  /* 0x0000001007107207 */ /* 0x000fca0004800000 */
[----:B------:R-:W-:-:S04]  /*0540*/  IMAD.MOV R19, RZ, RZ, -R16 ;  /* 0x000000ffff137224 */ /* 0x000fc800078e0a10 */
[----:B------:R-:W-:-:S05]  /*0550*/  IMAD R9, R22, R19, R9 ;  /* 0x0000001316097224 */ /* 0x000fca00078e0209 */
[----:B------:R-:W-:Y:S01]  /*0560*/  IADD3 R9, PT, PT, R16, R9, RZ ;  /* 0x0000000910097210 */ /* 0x000fe20007ffe0ff */
[----:B--2---:R-:W-:-:S04]  /*0570*/  IMAD.IADD R23, R18, 0x1, R17 ;  /* 0x0000000112177824 */ /* 0x004fc800078e0211 */
[C---:B------:R-:W-:Y:S01]  /*0580*/  IMAD.WIDE R18, R9.reuse, 0x4, R12 ;  /* 0x0000000409127825 */ /* 0x040fe200078e020c */
[----:B------:R0:W-:Y:S03]  /*0590*/  STG.E desc[UR4][R20.64], R23 ;  /* 0x0000001714007986 */ /* 0x0001e6000c101904 */
[----:B------:R-:W-:Y:S02]  /*05a0*/  IMAD.WIDE R16, R9, 0x4, R14 ;  /* 0x0000000409107825 */ /* 0x000fe400078e020e */
[----:B------:R1:W2:Y:S04]  /*05b0*/  LDG.E R18, desc[UR4][R18.64] ;  /* 0x0000000412127981 */ /* 0x0002a8000c1e1900 */
[----:B------:R3:W2:Y:S01]  /*05c0*/  LDG.E R17, desc[UR4][R16.64] ;  /* 0x0000000410117981 */ /* 0x0006a2000c1e1900 */
[----:B------:R-:W-:-:S02]  /*05d0*/  VIADD R27, R6, 0x2 ;  /* 0x00000002061b7836 */ /* 0x000fc40000000000 */
[----:B0-----:R-:W-:-:S03]  /*05e0*/  IMAD.WIDE R20, R9, 0x4, R10 ;  /* 0x0000000409147825 */ /* 0x001fc600078e020a */
[----:B------:R-:W-:Y:S02]  /*05f0*/  IABS R25, R27 ;  /* 0x0000001b00197213 */ /* 0x000fe40000000000 */
[----:B-1----:R-:W-:-:S03]  /*0600*/  LOP3.LUT R19, R27, R22, RZ, 0x3c, !PT ;  /* 0x000000161b137212 */ /* 0x002fc600078e3cff */
[----:B------:R-:W-:Y:S01]  /*0610*/  IMAD.HI.U32 R24, R5, R25, RZ ;  /* 0x0000001905187227 */ /* 0x000fe200078e00ff */
[----:B------:R-:W-:-:S04]  /*0620*/  ISETP.GE.AND P4, PT, R19, RZ, PT ;  /* 0x000000ff1300720c */ /* 0x000fc80003f86270 */
[----:B------:R-:W-:-:S05]  /*0630*/  IADD3 R26, PT, PT, -R24, RZ, RZ ;  /* 0x000000ff181a7210 */ /* 0x000fca0007ffe1ff */
[----:B------:R-:W-:-:S05]  /*0640*/  IMAD R25, R8, R26, R25 ;  /* 0x0000001a08197224 */ /* 0x000fca00078e0219 */
[----:B------:R-:W-:-:S13]  /*0650*/  ISETP.GT.U32.AND P3, PT, R4, R25, PT ;  /* 0x000000190400720c */ /* 0x000fda0003f64070 */
[----:B------:R-:W-:Y:S02]  /*0660*/  @!P3 IMAD.IADD R25, R25, 0x1, -R8 ;  /* 0x000000011919b824 */ /* 0x000fe400078e0a08 */
[----:B------:R-:W-:-:S03]  /*0670*/  @!P3 VIADD R24, R24, 0x1 ;  /* 0x000000011818b836 */ /* 0x000fc60000000000 */
[----:B------:R-:W-:-:S13]  /*0680*/  ISETP.GE.U32.AND P2, PT, R25, R4, PT ;  /* 0x000000041900720c */ /* 0x000fda0003f46070 */
[----:B------:R-:W-:-:S05]  /*0690*/  @P2 IADD3 R24, PT, PT, R24, 0x1, RZ ;  /* 0x0000000118182810 */ /* 0x000fca0007ffe0ff */
[----:B------:R-:W-:-:S05]  /*06a0*/  @!P4 IMAD.MOV R24, RZ, RZ, -R24 ;  /* 0x000000ffff18c224 */ /* 0x000fca00078e0a18 */
[----:B------:R-:W-:-:S04]  /*06b0*/  SEL R23, R7, R24, !P1 ;  /* 0x0000001807177207 */ /* 0x000fc80004800000 */
[----:B------:R-:W-:-:S05]  /*06c0*/  IADD3 R19, PT, PT, -R23, RZ, RZ ;  /* 0x000000ff17137210 */ /* 0x000fca0007ffe1ff */
[----:B---3--:R-:W-:-:S04]  /*06d0*/  IMAD R16, R22, R19, R27 ;  /* 0x0000001316107224 */ /* 0x008fc800078e021b */
[----:B------:R-:W-:Y:S01]  /*06e0*/  IMAD.IADD R23, R23, 0x1, R16 ;  /* 0x0000000117177824 */ /* 0x000fe200078e0210 */
[----:B--2---:R-:W-:-:S03]  /*06f0*/  IADD3 R9, PT, PT, R18, R17, RZ ;  /* 0x0000001112097210 */ /* 0x004fc60007ffe0ff */
[----:B------:R-:W-:-:S04]  /*0700*/  IMAD.WIDE R18, R23, 0x4, R12 ;  /* 0x0000000417127825 */ /* 0x000fc800078e020c */
[----:B------:R-:W-:Y:S01]  /*0710*/  IMAD.WIDE R16, R23, 0x4, R14 ;  /* 0x0000000417107825 */ /* 0x000fe200078e020e */
[----:B------:R0:W-:Y:S04]  /*0720*/  STG.E desc[UR4][R20.64], R9 ;  /* 0x0000000914007986 */ /* 0x0001e8000c101904 */
[----:B------:R1:W2:Y:S04]  /*0730*/  LDG.E R18, desc[UR4][R18.64] ;  /* 0x0000000412127981 */ /* 0x0002a8000c1e1900 */
[----:B------:R3:W2:Y:S01]  /*0740*/  LDG.E R17, desc[UR4][R16.64] ;  /* 0x0000000410117981 */ /* 0x0006a2000c1e1900 */
[----:B------:R-:W-:-:S02]  /*0750*/  VIADD R27, R6, 0x3 ;  /* 0x00000003061b7836 */ /* 0x000fc40000000000 */
[----:B0-----:R-:W-:-:S03]  /*0760*/  IMAD.WIDE R20, R23, 0x4, R10 ;  /* 0x0000000417147825 */ /* 0x001fc600078e020a */
[----:B------:R-:W-:Y:S02]  /*0770*/  IABS R25, R27 ;  /* 0x0000001b00197213 */ /* 0x000fe40000000000 */
[----:B------:R-:W-:-:S03]  /*0780*/  LOP3.LUT R9, R27, R22, RZ, 0x3c, !PT ;  /* 0x000000161b097212 */ /* 0x000fc600078e3cff */
[----:B------:R-:W-:Y:S01]  /*0790*/  IMAD.HI.U32 R24, R5, R25, RZ ;  /* 0x0000001905187227 */ /* 0x000fe200078e00ff */
[----:B------:R-:W-:-:S04]  /*07a0*/  ISETP.GE.AND P4, PT, R9, RZ, PT ;  /* 0x000000ff0900720c */ /* 0x000fc80003f86270 */
[----:B------:R-:W-:-:S05]  /*07b0*/  IADD3 R26, PT, PT, -R24, RZ, RZ ;  /* 0x000000ff181a7210 */ /* 0x000fca0007ffe1ff */
[----:B------:R-:W-:-:S05]  /*07c0*/  IMAD R25, R8, R26, R25 ;  /* 0x0000001a08197224 */ /* 0x000fca00078e0219 */
[----:B------:R-:W-:-:S13]  /*07d0*/  ISETP.GT.U32.AND P3, PT, R4, R25, PT ;  /* 0x000000190400720c */ /* 0x000fda0003f64070 */
[----:B------:R-:W-:Y:S01]  /*07e0*/  @!P3 IMAD.IADD R25, R25, 0x1, -R8 ;  /* 0x000000011919b824 */ /* 0x000fe200078e0a08 */
[----:B------:R-:W-:-:S04]  /*07f0*/  @!P3 IADD3 R24, PT, PT, R24, 0x1, RZ ;  /* 0x000000011818b810 */ /* 0x000fc80007ffe0ff */
[----:B------:R-:W-:-:S13]  /*0800*/  ISETP.GE.U32.AND P2, PT, R25, R4, PT ;  /* 0x000000041900720c */ /* 0x000fda0003f46070 */
[----:B------:R-:W-:-:S05]  /*0810*/  @P2 VIADD R24, R24, 0x1 ;  /* 0x0000000118182836 */ /* 0x000fca0000000000 */
[----:B------:R-:W-:-:S04]  /*0820*/  @!P4 IADD3 R24, PT, PT, -R24, RZ, RZ ;  /* 0x000000ff1818c210 */ /* 0x000fc80007ffe1ff */
[----:B------:R-:W-:-:S05]  /*0830*/  SEL R9, R7, R24, !P1 ;  /* 0x0000001807097207 */ /* 0x000fca0004800000 */
[----:B-1----:R-:W-:-:S04]  /*0840*/  IMAD.MOV R19, RZ, RZ, -R9 ;  /* 0x000000ffff137224 */ /* 0x002fc800078e0a09 */
[----:B---3--:R-:W-:-:S05]  /*0850*/  IMAD R16, R22, R19, R27 ;  /* 0x0000001316107224 */ /* 0x008fca00078e021b */
[----:B------:R-:W-:Y:S01]  /*0860*/  IADD3 R9, PT, PT, R9, R16, RZ ;  /* 0x0000001009097210 */ /* 0x000fe20007ffe0ff */
[----:B--2---:R-:W-:-:S04]  /*0870*/  IMAD.IADD R23, R18, 0x1, R17 ;  /* 0x0000000112177824 */ /* 0x004fc800078e0211 */
[C---:B------:R-:W-:Y:S01]  /*0880*/  IMAD.WIDE R18, R9.reuse, 0x4, R12 ;  /* 0x0000000409127825 */ /* 0x040fe200078e020c */
[----:B------:R0:W-:Y:S03]  /*0890*/  STG.E desc[UR4][R20.64], R23 ;  /* 0x0000001714007986 */ /* 0x0001e6000c101904 */
[C---:B------:R-:W-:Y:S02]  /*08a0*/  IMAD.WIDE R16, R9.reuse, 0x4, R14 ;  /* 0x0000000409107825 */ /* 0x040fe400078e020e */
[----:B------:R1:W2:Y:S04]  /*08b0*/  LDG.E R18, desc[UR4][R18.64] ;  /* 0x0000000412127981 */ /* 0x0002a8000c1e1900 */
[----:B------:R3:W2:Y:S01]  /*08c0*/  LDG.E R17, desc[UR4][R16.64] ;  /* 0x0000000410117981 */ /* 0x0006a2000c1e1900 */
[----:B------:R-:W-:Y:S01]  /*08d0*/  IADD3 R27, PT, PT, R6, 0x4, RZ ;  /* 0x00000004061b7810 */ /* 0x000fe20007ffe0ff */
[----:B0-----:R-:W-:-:S03]  /*08e0*/  IMAD.WIDE R20, R9, 0x4, R10 ;  /* 0x0000000409147825 */ /* 0x001fc600078e020a */
[----:B------:R-:W-:Y:S02]  /*08f0*/  IABS R25, R27 ;  /* 0x0000001b00197213 */ /* 0x000fe40000000000 */
[----:B-1----:R-:W-:-:S03]  /*0900*/  LOP3.LUT R19, R27, R22, RZ, 0x3c, !PT ;  /* 0x000000161b137212 */ /* 0x002fc600078e3cff */
[----:B------:R-:W-:Y:S01]  /*0910*/  IMAD.HI.U32 R24, R5, R25, RZ ;  /* 0x0000001905187227 */ /* 0x000fe200078e00ff */
[----:B------:R-:W-:-:S03]  /*0920*/  ISETP.GE.AND P4, PT, R19, RZ, PT ;  /* 0x000000ff1300720c */ /* 0x000fc60003f86270 */
[----:B------:R-:W-:-:S04]  /*0930*/  IMAD.MOV R26, RZ, RZ, -R24 ;  /* 0x000000ffff1a7224 */ /* 0x000fc800078e0a18 */
[----:B------:R-:W-:-:S05]  /*0940*/  IMAD R25, R8, R26, R25 ;  /* 0x0000001a08197224 */ /* 0x000fca00078e0219 */
[----:B------:R-:W-:-:S13]  /*0950*/  ISETP.GT.U32.AND P3, PT, R4, R25, PT ;  /* 0x000000190400720c */ /* 0x000fda0003f64070 */
[----:B------:R-:W-:Y:S01]  /*0960*/  @!P3 IADD3 R25, PT, PT, R25, -R8, RZ ;  /* 0x800000081919b210 */ /* 0x000fe20007ffe0ff */
        /* <DEDUP_REMOVED lines=12> */
[----:B------:R-:W2:Y:S04]  /*0a30*/  LDG.E R18, desc[UR4][R18.64] ;  /* 0x0000000412127981 */ /* 0x000ea8000c1e1900 */
[----:B------:R1:W2:Y:S01]  /*0a40*/  LDG.E R25, desc[UR4][R16.64] ;  /* 0x0000000410197981 */ /* 0x0002a2000c1e1900 */
[----:B------:R-:W-:-:S05]  /*0a50*/  VIADD R29, R6, 0x5 ;  /* 0x00000005061d7836 */ /* 0x000fca0000000000 */
[----:B------:R-:W-:Y:S02]  /*0a60*/  IABS R27, R29 ;  /* 0x0000001d001b7213 */ /* 0x000fe40000000000 */
[----:B0-----:R-:W-:-:S03]  /*0a70*/  LOP3.LUT R9, R29, R22, RZ, 0x3c, !PT ;  /* 0x000000161d097212 */ /* 0x001fc600078e3cff */
        /* <DEDUP_REMOVED lines=12> */
[----:B------:R-:W-:-:S05]  /*0b40*/  IMAD R16, R22, R17, R29 ;  /* 0x0000001116107224 */ /* 0x000fca00078e021d */
[----:B------:R-:W-:Y:S01]  /*0b50*/  IADD3 R9, PT, PT, R9, R16, RZ ;  /* 0x0000001009097210 */ /* 0x000fe20007ffe0ff */
[----:B------:R-:W-:-:S04]  /*0b60*/  IMAD.WIDE R16, R23, 0x4, R10 ;  /* 0x0000000417107825 */ /* 0x000fc800078e020a */
[----:B------:R-:W-:-:S04]  /*0b70*/  IMAD.WIDE R20, R9, 0x4, R14 ;  /* 0x0000000409147825 */ /* 0x000fc800078e020e */
[----:B--2---:R-:W-:Y:S02]  /*0b80*/  IMAD.IADD R25, R18, 0x1, R25 ;  /* 0x0000000112197824 */ /* 0x004fe400078e0219 */
[----:B------:R-:W-:-:S03]  /*0b90*/  IMAD.WIDE R18, R9, 0x4, R12 ;  /* 0x0000000409127825 */ /* 0x000fc600078e020c */
[----:B------:R0:W-:Y:S04]  /*0ba0*/  STG.E desc[UR4][R16.64], R25 ;  /* 0x0000001910007986 */ /* 0x0001e8000c101904 */
[----:B------:R-:W2:Y:S04]  /*0bb0*/  LDG.E R18, desc[UR4][R18.64] ;  /* 0x0000000412127981 */ /* 0x000ea8000c1e1900 */
[----:B------:R-:W2:Y:S01]  /*0bc0*/  LDG.E R21, desc[UR4][R20.64] ;  /* 0x0000000414157981 */ /* 0x000ea2000c1e1900 */
[----:B------:R-:W-:-:S04]  /*0bd0*/  IADD3 R29, PT, PT, R6, 0x6, RZ ;  /* 0x00000006061d7810 */ /* 0x000fc80007ffe0ff */
[----:B------:R-:W-:Y:S02]  /*0be0*/  IABS R27, R29 ;  /* 0x0000001d001b7213 */ /* 0x000fe40000000000 */
[----:B0-----:R-:W-:-:S03]  /*0bf0*/  LOP3.LUT R16, R29, R22, RZ, 0x3c, !PT ;  /* 0x000000161d107212 */ /* 0x001fc600078e3cff */
        /* <DEDUP_REMOVED lines=12> */
[----:B------:R-:W-:-:S04]  /*0cc0*/  IMAD R16, R22, R17, R29 ;  /* 0x0000001116107224 */ /* 0x000fc800078e021d */
[----:B------:R-:W-:Y:S02]  /*0cd0*/  IMAD.IADD R23, R23, 0x1, R16 ;  /* 0x0000000117177824 */ /* 0x000fe400078e0210 */
[----:B------:R-:W-:Y:S01]  /*0ce0*/  IMAD.WIDE R16, R9, 0x4, R10 ;  /* 0x0000000409107825 */ /* 0x000fe200078e020a */
[----:B--2---:R-:W-:-:S03]  /*0cf0*/  IADD3 R9, PT, PT, R18, R21, RZ ;  /* 0x0000001512097210 */ /* 0x004fc60007ffe0ff */
[----:B------:R-:W-:-:S04]  /*0d00*/  IMAD.WIDE R18, R23, 0x4, R12 ;  /* 0x0000000417127825 */ /* 0x000fc800078e020c */
[----:B------:R-:W-:Y:S01]  /*0d10*/  IMAD.WIDE R20, R23, 0x4, R14 ;  /* 0x0000000417147825 */ /* 0x000fe200078e020e */
[----:B------:R0:W-:Y:S04]  /*0d20*/  STG.E desc[UR4][R16.64], R9 ;  /* 0x0000000910007986 */ /* 0x0001e8000c101904 */
[----:B------:R-:W2:Y:S04]  /*0d30*/  LDG.E R18, desc[UR4][R18.64] ;  /* 0x0000000412127981 */ /* 0x000ea8000c1e1900 */
[----:B------:R-:W2:Y:S01]  /*0d40*/  LDG.E R21, desc[UR4][R20.64] ;  /* 0x0000000414157981 */ /* 0x000ea2000c1e1900 */
[----:B------:R-:W-:-:S05]  /*0d50*/  VIADD R27, R6, 0x7 ;  /* 0x00000007061b7836 */ /* 0x000fca0000000000 */
[----:B------:R-:W-:-:S05]  /*0d60*/  IABS R25, R27 ;  /* 0x0000001b00197213 */ /* 0x000fca0000000000 */
[----:B------:R-:W-:-:S05]  /*0d70*/  IMAD.HI.U32 R24, R5, R25, RZ ;  /* 0x0000001905187227 */ /* 0x000fca00078e00ff */
[----:B------:R-:W-:-:S05]  /*0d80*/  IADD3 R26, PT, PT, -R24, RZ, RZ ;  /* 0x000000ff181a7210 */ /* 0x000fca0007ffe1ff */
[----:B------:R-:W-:-:S05]  /*0d90*/  IMAD R25, R8, R26, R25 ;  /* 0x0000001a08197224 */ /* 0x000fca00078e0219 */
[----:B------:R-:W-:-:S13]  /*0da0*/  ISETP.GT.U32.AND P3, PT, R4, R25, PT ;  /* 0x000000190400720c */ /* 0x000fda0003f64070 */
[----:B------:R-:W-:Y:S01]  /*0db0*/  @!P3 IMAD.IADD R25, R25, 0x1, -R8 ;  /* 0x000000011919b824 */ /* 0x000fe200078e0a08 */
[----:B------:R-:W-:Y:S02]  /*0dc0*/  LOP3.LUT R8, R27, R22, RZ, 0x3c, !PT ;  /* 0x000000161b087212 */ /* 0x000fe400078e3cff */
[----:B------:R-:W-:Y:S02]  /*0dd0*/  @!P3 IADD3 R24, PT, PT, R24, 0x1, RZ ;  /* 0x000000011818b810 */ /* 0x000fe40007ffe0ff */
[----:B------:R-:W-:Y:S02]  /*0de0*/  ISETP.GE.U32.AND P2, PT, R25, R4, PT ;  /* 0x000000041900720c */ /* 0x000fe40003f46070 */
[----:B------:R-:W-:-:S11]  /*0df0*/  ISETP.GE.AND P4, PT, R8, RZ, PT ;  /* 0x000000ff0800720c */ /* 0x000fd60003f86270 */
[----:B------:R-:W-:-:S05]  /*0e00*/  @P2 VIADD R24, R24, 0x1 ;  /* 0x0000000118182836 */ /* 0x000fca0000000000 */
[----:B------:R-:W-:-:S04]  /*0e10*/  @!P4 IADD3 R24, PT, PT, -R24, RZ, RZ ;  /* 0x000000ff1818c210 */ /* 0x000fc80007ffe1ff */
[----:B------:R-:W-:-:S05]  /*0e20*/  SEL R7, R7, R24, !P1 ;  /* 0x0000001807077207 */ /* 0x000fca0004800000 */
[----:B0-----:R-:W-:-:S04]  /*0e30*/  IMAD.MOV R9, RZ, RZ, -R7 ;  /* 0x000000ffff097224 */ /* 0x001fc800078e0a07 */
        /* <DEDUP_REMOVED lines=9> */
[----:B------:R-:W-:Y:S02]  /*0ed0*/  VIADD R6, R6, 0x8 ;  /* 0x0000000806067836 */ /* 0x000fe40000000000 */
[----:B------:R-:W-:-:S03]  /*0ee0*/  IMAD.WIDE R20, R25, 0x4, R10 ;  /* 0x0000000419147825 */ /* 0x000fc600078e020a */
[----:B------:R-:W-:Y:S02]  /*0ef0*/  ISETP.NE.AND P1, PT, R6, R3, PT ;  /* 0x000000030600720c */ /* 0x000fe40003f25270 */
[----:B--2---:R-:W-:-:S05]  /*0f00*/  IADD3 R23, PT, PT, R16, R19, RZ ;  /* 0x0000001310177210 */ /* 0x004fca0007ffe0ff */
[----:B------:R1:W-:Y:S06]  /*0f10*/  STG.E desc[UR4][R20.64], R23 ;  /* 0x0000001714007986 */ /* 0x0003ec000c101904 */
[----:B------:R-:W-:Y:S05]  /*0f20*/  @P1 BRA `(.L_x_1) ;  /* 0xfffffff000c81947 */ /* 0x000fea000383ffff */
.L_x_0:
[----:B0-----:R-:W-:Y:S05]  /*0f30*/  @!P0 EXIT ;  /* 0x000000000000894d */ /* 0x001fea0003800000 */
[----:B------:R-:W-:Y:S02]  /*0f40*/  ISETP.GE.U32.AND P1, PT, R2, 0x4, PT ;  /* 0x000000040200780c */ /* 0x000fe40003f26070 */
[----:B------:R-:W-:-:S04]  /*0f50*/  LOP3.LUT R18, R0, 0x3, RZ, 0xc0, !PT ;  /* 0x0000000300127812 */ /* 0x000fc800078ec0ff */
[----:B------:R-:W-:-:S07]  /*0f60*/  ISETP.NE.AND P0, PT, R18, RZ, PT ;  /* 0x000000ff1200720c */ /* 0x000fce0003f05270 */
[----:B------:R-:W-:Y:S06]  /*0f70*/  @!P1 BRA `(.L_x_2) ;  /* 0x0000000400bc9947 */ /* 0x000fec0003800000 */
[-C--:B------:R-:W-:Y:S01]  /*0f80*/  IABS R12, R22.reuse ;  /* 0x00000016000c7213 */ /* 0x080fe20000000000 */
[----:B------:R-:W-:Y:S01]  /*0f90*/  HFMA2 R4, -RZ, RZ, 0, 0 ;  /* 0x00000000ff047431 */ /* 0x000fe200000001ff */
[----:B-1----:R-:W-:Y:S02]  /*0fa0*/  IABS R8, R3 ;  /* 0x0000000300087213 */ /* 0x002fe40000000000 */
[----:B------:R-:W0:Y:S01]  /*0fb0*/  I2F.RP R6, R12 ;  /* 0x0000000c00067306 */ /* 0x000e220000209400 */
[----:B------:R-:W-:-:S07]  /*0fc0*/  LOP3.LUT R13, RZ, R22, RZ, 0x33, !PT ;  /* 0x00000016ff0d7212 */ /* 0x000fce00078e33ff */
[----:B0-----:R-:W0:Y:S02]  /*0fd0*/  MUFU.RCP R6, R6 ;  /* 0x0000000600067308 */ /* 0x001e240000001000 */
[----:B0-----:R-:W-:-:S06]  /*0fe0*/  IADD3 R7, PT, PT, R6, 0xffffffe, RZ ;  /* 0x0ffffffe06077810 */ /* 0x001fcc0007ffe0ff */
[----:B------:R-:W0:Y:S02]  /*0ff0*/  F2I.FTZ.U32.TRUNC.NTZ R5, R7 ;  /* 0x0000000700057305 */ /* 0x000e24000021f000 */
[----:B0-----:R-:W-:-:S04]  /*1000*/  IMAD.MOV R9, RZ, RZ, -R5 ;  /* 0x000000ffff097224 */ /* 0x001fc800078e0a05 */
[----:B------:R-:W-:-:S04]  /*1010*/  IMAD R9, R9, R12, RZ ;  /* 0x0000000c09097224 */ /* 0x000fc800078e02ff */
[----:B------:R-:W-:-:S04]  /*1020*/  IMAD.HI.U32 R2, R5, R9, R4 ;  /* 0x0000000905027227 */ /* 0x000fc800078e0004 */
[----:B------:R-:W-:Y:S02]  /*1030*/  IMAD.MOV.U32 R5, RZ, RZ, R8 ;  /* 0x000000ffff057224 */ /* 0x000fe400078e0008 */
[----:B------:R-:W0:Y:S02]  /*1040*/  LDC.64 R8, c[0x0][0x380] ;  /* 0x0000e000ff087b82 */ /* 0x000e240000000a00 */
[----:B------:R-:W-:-:S05]  /*1050*/  IMAD.HI.U32 R4, R2, R5, RZ ;  /* 0x0000000502047227 */ /* 0x000fca00078e00ff */
[----:B------:R-:W-:-:S05]  /*1060*/  IADD3 R6, PT, PT, -R4, RZ, RZ ;  /* 0x000000ff04067210 */ /* 0x000fca0007ffe1ff */
[C---:B------:R-:W-:Y:S02]  /*1070*/  IMAD R5, R12.reuse, R6, R5 ;  /* 0x000000060c057224 */ /* 0x040fe400078e0205 */
[----:B------:R-:W1:Y:S03]  /*1080*/  LDC.64 R6, c[0x0][0x388] ;  /* 0x0000e200ff067b82 */ /* 0x000e660000000a00 */
[----:B------:R-:W-:-:S13]  /*1090*/  ISETP.GT.U32.AND P2, PT, R12, R5, PT ;  /* 0x000000050c00720c */ /* 0x000fda0003f44070 */
[----:B------:R-:W-:Y:S01]  /*10a0*/  @!P2 IMAD.IADD R5, R5, 0x1, -R12 ;  /* 0x000000010505a824 */ /* 0x000fe200078e0a0c */
[----:B------:R-:W-:-:S04]  /*10b0*/  @!P2 IADD3 R4, PT, PT, R4, 0x1, RZ ;  /* 0x000000010404a810 */ /* 0x000fc80007ffe0ff */
[----:B------:R-:W-:Y:S02]  /*10c0*/  ISETP.GE.U32.AND P1, PT, R5, R12, PT ;  /* 0x0000000c0500720c */ /* 0x000fe40003f26070 */
[----:B------:R-:W-:-:S04]  /*10d0*/  LOP3.LUT R5, R3, R22, RZ, 0x3c, !PT ;  /* 0x0000001603057212 */ /* 0x000fc800078e3cff */
[----:B------:R-:W-:-:S07]  /*10e0*/  ISETP.GE.AND P3, PT, R5, RZ, PT ;  /* 0x000000ff0500720c */ /* 0x000fce0003f66270 */
[----:B------:R-:W-:Y:S01]  /*10f0*/  @P1 VIADD R4, R4, 0x1 ;  /* 0x0000000104041836 */ /* 0x000fe20000000000 */
[----:B------:R-:W-:-:S05]  /*1100*/  ISETP.NE.AND P1, PT, R22, RZ, PT ;  /* 0x000000ff1600720c */ /* 0x000fca0003f25270 */
[----:B------:R-:W-:-:S04]  /*1110*/  @!P3 IADD3 R4, PT, PT, -R4, RZ, RZ ;  /* 0x000000ff0404b210 */ /* 0x000fc80007ffe1ff */
[----:B------:R-:W-:-:S05]  /*1120*/  SEL R4, R13, R4, !P1 ;  /* 0x000000040d047207 */ /* 0x000fca0004800000 */
[----:B------:R-:W-:-:S04]  /*1130*/  IMAD.MOV R11, RZ, RZ, -R4 ;  /* 0x000000ffff0b7224 */ /* 0x000fc800078e0a04 */
[----:B------:R-:W-:-:S05]  /*1140*/  IMAD R11, R22, R11, R3 ;  /* 0x0000000b160b7224 */ /* 0x000fca00078e0203 */
[----:B------:R-:W-:-:S05]  /*1150*/  IADD3 R11, PT, PT, R4, R11, RZ ;  /* 0x0000000b040b7210 */ /* 0x000fca0007ffe0ff */
[----:B0-----:R-:W-:-:S04]  /*1160*/  IMAD.WIDE R4, R11, 0x4, R8 ;  /* 0x000000040b047825 */ /* 0x001fc800078e0208 */
[----:B-1----:R-:W-:Y:S01]  /*1170*/  IMAD.WIDE R16, R11, 0x4, R6 ;  /* 0x000000040b107825 */ /* 0x002fe200078e0206 */
[----:B------:R0:W2:Y:S04]  /*1180*/  LDG.E R14, desc[UR4][R4.64] ;  /* 0x00000004040e7981 */ /* 0x0000a8000c1e1900 */
[----:B------:R1:W2:Y:S01]  /*1190*/  LDG.E R15, desc[UR4][R16.64] ;  /* 0x00000004100f7981 */ /* 0x0002a2000c1e1900 */
[----:B------:R-:W-:-:S05]  /*11a0*/  VIADD R21, R3, 0x1 ;  /* 0x0000000103157836 */ /* 0x000fca0000000000 */
[----:B------:R-:W-:Y:S02]  /*11b0*/  IABS R19, R21 ;  /* 0x0000001500137213 */ /* 0x000fe40000000000 */
[----:B0-----:R-:W-:-:S03]  /*11c0*/  LOP3.LUT R4, R21, R22, RZ, 0x3c, !PT ;  /* 0x0000001615047212 */ /* 0x001fc600078e3cff */
[----:B------:R-:W-:Y:S01]  /*11d0*/  IMAD.HI.U32 R10, R2, R19, RZ ;  /* 0x00000013020a7227 */ /* 0x000fe200078e00ff */
[----:B------:R-:W-:Y:S02]  /*11e0*/  ISETP.GE.AND P4, PT, R4, RZ, PT ;  /* 0x000000ff0400720c */ /* 0x000fe40003f86270 */
[----:B------:R-:W0:Y:S02]  /*11f0*/  LDC.64 R4, c[0x0][0x390] ;  /* 0x0000e400ff047b82 */ /* 0x000e240000000a00 */
        /* <DEDUP_REMOVED lines=9> */
[----:B------:R-:W-:-:S04]  /*1290*/  IMAD.MOV R19, RZ, RZ, -R10 ;  /* 0x000000ffff137224 */ /* 0x000fc800078e0a0a */
[----:B------:R-:W-:-:S05]  /*12a0*/  IMAD R19, R22, R19, R21 ;  /* 0x0000001316137224 */ /* 0x000fca00078e0215 */
[----:B------:R-:W-:Y:S01]  /*12b0*/  IADD3 R19, PT, PT, R10, R19, RZ ;  /* 0x000000130a137210 */ /* 0x000fe20007ffe0ff */
[----:B0-----:R-:W-:-:S04]  /*12c0*/  IMAD.WIDE R10, R11, 0x4, R4 ;  /* 0x000000040b0a7825 */ /* 0x001fc800078e0204 */
[----:B-1----:R-:W-:-:S04]  /*12d0*/  IMAD.WIDE R16, R19, 0x4, R8 ;  /* 0x0000000413107825 */ /* 0x002fc800078e0208 */
        /* <DEDUP_REMOVED lines=10> */
[----:B------:R-:W-:Y:S02]  /*1380*/  IMAD.MOV R24, RZ, RZ, -R20 ;  /* 0x000000ffff187224 */ /* 0x000fe400078e0a14 */
[----:B------:R-:W-:-:S04]  /*1390*/  IMAD.WIDE R10, R19, 0x4, R4 ;  /* 0x00000004130a7825 */ /* 0x000fc800078e0204 */
        /* <DEDUP_REMOVED lines=10> */
[----:B------:R-:W-:Y:S01]  /*1440*/  IMAD.IADD R21, R20, 0x1, R21 ;  /* 0x0000000114157824 */ /* 0x000fe200078e0215 */
[----:B--2---:R-:W-:-:S03]  /*1450*/  IADD3 R19, PT, PT, R16, R15, RZ ;  /* 0x0000000f10137210 */ /* 0x004fc60007ffe0ff */
[----:B------:R-:W-:-:S04]  /*1460*/  IMAD.WIDE R16, R21, 0x4, R8 ;  /* 0x0000000415107825 */ /* 0x000fc800078e0208 */
[----:B------:R-:W-:Y:S01]  /*1470*/  IMAD.WIDE R14, R21, 0x4, R6 ;  /* 0x00000004150e7825 */ /* 0x000fe200078e0206 */
[----:B------:R0:W-:Y:S04]  /*1480*/  STG.E desc[UR4][R10.64], R19 ;  /* 0x000000130a007986 */ /* 0x0001e8000c101904 */
[----:B------:R-:W2:Y:S04]  /*1490*/  LDG.E R16, desc[UR4][R16.64] ;  /* 0x0000000410107981 */ /* 0x000ea8000c1e1900 */
[----:B------:R-:W2:Y:S01]  /*14a0*/  LDG.E R15, desc[UR4][R14.64] ;  /* 0x000000040e0f7981 */ /* 0x000ea2000c1e1900 */
        /* <DEDUP_REMOVED lines=17> */
[----:B------:R-:W-:-:S04]  /*15c0*/  IMAD.WIDE R10, R21, 0x4, R4 ;  /* 0x00000004150a7825 */ /* 0x000fc800078e0204 */
[----:B------:R-:W-:-:S04]  /*15d0*/  IMAD.WIDE R8, R13, 0x4, R8 ;  /* 0x000000040d087825 */ /* 0x000fc800078e0208 */
[----:B------:R-:W-:-:S04]  /*15e0*/  IMAD.WIDE R6, R13, 0x4, R6 ;  /* 0x000000040d067825 */ /* 0x000fc800078e0206 */
[----:B--2---:R-:W-:-:S05]  /*15f0*/  IMAD.IADD R15, R16, 0x1, R15 ;  /* 0x00000001100f7824 */ /* 0x004fca00078e020f */
[----:B------:R0:W-:Y:S04]  /*1600*/  STG.E desc[UR4][R10.64], R15 ;  /* 0x0000000f0a007986 */ /* 0x0001e8000c101904 */
[----:B------:R-:W2:Y:S04]  /*1610*/  LDG.E R8, desc[UR4][R8.64] ;  /* 0x0000000408087981 */ /* 0x000ea8000c1e1900 */
[----:B------:R-:W2:Y:S01]  /*1620*/  LDG.E R7, desc[UR4][R6.64] ;  /* 0x0000000406077981 */ /* 0x000ea2000c1e1900 */
[----:B------:R-:W-:-:S04]  /*1630*/  IMAD.WIDE R4, R13, 0x4, R4 ;  /* 0x000000040d047825 */ /* 0x000fc800078e0204 */
[----:B------:R-:W-:Y:S01]  /*1640*/  VIADD R3, R3, 0x4 ;  /* 0x0000000403037836 */ /* 0x000fe20000000000 */
[----:B--2---:R-:W-:-:S05]  /*1650*/  IADD3 R13, PT, PT, R8, R7, RZ ;  /* 0x00000007080d7210 */ /* 0x004fca0007ffe0ff */
[----:B------:R0:W-:Y:S02]  /*1660*/  STG.E desc[UR4][R4.64], R13 ;  /* 0x0000000d04007986 */ /* 0x0001e4000c101904 */
.L_x_2:
[----:B------:R-:W-:Y:S05]  /*1670*/  @!P0 EXIT ;  /* 0x000000000000894d */ /* 0x000fea0003800000 */
[----:B------:R-:W-:Y:S02]  /*1680*/  ISETP.NE.AND P1, PT, R18, 0x1, PT ;  /* 0x000000011200780c */ /* 0x000fe40003f25270 */
[----:B------:R-:W-:-:S04]  /*1690*/  LOP3.LUT R0, R0, 0x1, RZ, 0xc0, !PT ;  /* 0x0000000100007812 */ /* 0x000fc800078ec0ff */
[----:B------:R-:W-:-:S07]  /*16a0*/  ISETP.NE.U32.AND P0, PT, R0, 0x1, PT ;  /* 0x000000010000780c */ /* 0x000fce0003f05070 */
[----:B------:R-:W-:Y:S06]  /*16b0*/  @!P1 BRA `(.L_x_3) ;  /* 0x0000000000fc9947 */ /* 0x000fec0003800000 */
[----:B------:R-:W-:Y:S02]  /*16c0*/  IABS R0, R22 ;  /* 0x0000001600007213 */ /* 0x000fe40000000000 */
[----:B------:R-:W-:Y:S02]  /*16d0*/  IABS R6, R3 ;  /* 0x0000000300067213 */ /* 0x000fe40000000000 */
[----:B------:R-:W2:Y:S08]  /*16e0*/  I2F.RP R2, R0 ;  /* 0x0000000000027306 */ /* 0x000eb00000209400 */
[----:B--2---:R-:W0:Y:S02]  /*16f0*/  MUFU.RCP R2, R2 ;  /* 0x0000000200027308 */ /* 0x004e240000001000 */
[----:B0-----:R-:W-:-:S06]  /*1700*/  IADD3 R4, PT, PT, R2, 0xffffffe, RZ ;  /* 0x0ffffffe02047810 */ /* 0x001fcc0007ffe0ff */
[----:B------:R0:W1:Y:S02]  /*1710*/  F2I.FTZ.U32.TRUNC.NTZ R5, R4 ;  /* 0x0000000400057305 */ /* 0x000064000021f000 */
[----:B0-----:R-:W-:Y:S01]  /*1720*/  MOV R4, RZ ;  /* 0x000000ff00047202 */ /* 0x001fe20000000f00 */
[----:B-1----:R-:W-:-:S04]  /*1730*/  IMAD.MOV R7, RZ, RZ, -R5 ;  /* 0x000000ffff077224 */ /* 0x002fc800078e0a05 */
[----:B------:R-:W-:-:S04]  /*1740*/  IMAD R7, R7, R0, RZ ;  /* 0x0000000007077224 */ /* 0x000fc800078e02ff */
[----:B------:R-:W-:-:S04]  /*1750*/  IMAD.HI.U32 R14, R5, R7, R4 ;  /* 0x00000007050e7227 */ /* 0x000fc800078e0004 */
[----:B------:R-:W-:Y:S02]  /*1760*/  IMAD.MOV.U32 R5, RZ, RZ, R6 ;  /* 0x000000ffff057224 */ /* 0x000fe400078e0006 */
[----:B------:R-:W0:Y:S02]  /*1770*/  LDC.64 R6, c[0x0][0x380] ;  /* 0x0000e000ff067b82 */ /* 0x000e240000000a00 */
[----:B------:R-:W-:-:S05]  /*1780*/  IMAD.HI.U32 R9, R14, R5, RZ ;  /* 0x000000050e097227 */ /* 0x000fca00078e00ff */
[----:B------:R-:W-:-:S05]  /*1790*/  IADD3 R2, PT, PT, -R9, RZ, RZ ;  /* 0x000000ff09027210 */ /* 0x000fca0007ffe1ff */
[----:B------:R-:W-:Y:S01]  /*17a0*/  IMAD R5, R0, R2, R5 ;  /* 0x0000000200057224 */ /* 0x000fe200078e0205 */
[----:B------:R-:W-:-:S04]  /*17b0*/  LOP3.LUT R2, R3, R22, RZ, 0x3c, !PT ;  /* 0x0000001603027212 */ /* 0x000fc800078e3cff */
[----:B------:R-:W-:Y:S02]  /*17c0*/  ISETP.GT.U32.AND P1, PT, R0, R5, PT ;  /* 0x000000050000720c */ /* 0x000fe40003f24070 */
[----:B------:R-:W-:Y:S02]  /*17d0*/  ISETP.GE.AND P3, PT, R2, RZ, PT ;  /* 0x000000ff0200720c */ /* 0x000fe40003f66270 */
[----:B------:R-:W-:-:S09]  /*17e0*/  LOP3.LUT R2, RZ, R22, RZ, 0x33, !PT ;  /* 0x00000016ff027212 */ /* 0x000fd200078e33ff */
[----:B------:R-:W-:Y:S01]  /*17f0*/  @!P1 IMAD.IADD R5, R5, 0x1, -R0 ;  /* 0x0000000105059824 */ /* 0x000fe200078e0a00 */
[----:B------:R-:W-:Y:S02]  /*1800*/  @!P1 IADD3 R9, PT, PT, R9, 0x1, RZ ;  /* 0x0000000109099810 */ /* 0x000fe40007ffe0ff */
[----:B------:R-:W-:Y:S02]  /*1810*/  ISETP.NE.AND P1, PT, R22, RZ, PT ;  /* 0x000000ff1600720c */ /* 0x000fe40003f25270 */
[----:B------:R-:W-:Y:S02]  /*1820*/  ISETP.GE.U32.AND P2, PT, R5, R0, PT ;  /* 0x000000000500720c */ /* 0x000fe40003f46070 */
[----:B------:R-:W1:Y:S11]  /*1830*/  LDC.64 R4, c[0x0][0x388] ;  /* 0x0000e200ff047b82 */ /* 0x000e760000000a00 */
[----:B------:R-:W-:-:S05]  /*1840*/  @P2 VIADD R9, R9, 0x1 ;  /* 0x0000000109092836 */ /* 0x000fca0000000000 */
        /* <DEDUP_REMOVED lines=10> */
[----:B------:R-:W-:Y:S01]  /*18f0*/  IABS R17, R19 ;  /* 0x0000001300117213 */ /* 0x000fe20000000000 */
[----:B0-----:R-:W0:Y:S04]  /*1900*/  LDC.64 R8, c[0x0][0x390] ;  /* 0x0000e400ff087b82 */ /* 0x001e280000000a00 */
[----:B------:R-:W-:-:S05]  /*1910*/  IMAD.HI.U32 R14, R14, R17, RZ ;  /* 0x000000110e0e7227 */ /* 0x000fca00078e00ff */
[----:B------:R-:W-:-:S05]  /*1920*/  IADD3 R16, PT, PT, -R14, RZ, RZ ;  /* 0x000000ff0e107210 */ /* 0x000fca0007ffe1ff */
[----:B------:R-:W-:-:S05]  /*1930*/  IMAD R17, R0, R16, R17 ;  /* 0x0000001000117224 */ /* 0x000fca00078e0211 */
[----:B------:R-:W-:-:S13]  /*1940*/  ISETP.GT.U32.AND P3, PT, R0, R17, PT ;  /* 0x000000110000720c */ /* 0x000fda0003f64070 */
[----:B------:R-:W-:Y:S01]  /*1950*/  @!P3 IMAD.IADD R17, R17, 0x1, -R0 ;  /* 0x000000011111b824 */ /* 0x000fe200078e0a00 */
[----:B------:R-:W-:-:S04]  /*1960*/  @!P3 IADD3 R14, PT, PT, R14, 0x1, RZ ;  /* 0x000000010e0eb810 */ /* 0x000fc80007ffe0ff */
[----:B------:R-:W-:Y:S02]  /*1970*/  ISETP.GE.U32.AND P2, PT, R17, R0, PT ;  /* 0x000000001100720c */ /* 0x000fe40003f46070 */
[----:B------:R-:W-:-:S04]  /*1980*/  LOP3.LUT R0, R19, R22, RZ, 0x3c, !PT ;  /* 0x0000001613007212 */ /* 0x000fc800078e3cff */
[----:B------:R-:W-:-:S07]  /*1990*/  ISETP.GE.AND P4, PT, R0, RZ, PT ;  /* 0x000000ff0000720c */ /* 0x000fce0003f86270 */
[----:B------:R-:W-:-:S06]  /*19a0*/  @P2 VIADD R14, R14, 0x1 ;  /* 0x000000010e0e2836 */ /* 0x000fcc0000000000 */
[----:B------:R-:W-:-:S04]  /*19b0*/  @!P4 IADD3 R14, PT, PT, -R14, RZ, RZ ;  /* 0x000000ff0e0ec210 */ /* 0x000fc80007ffe1ff */
[----:B------:R-:W-:-:S05]  /*19c0*/  SEL R2, R2, R14, !P1 ;  /* 0x0000000e02027207 */ /* 0x000fca0004800000 */
[----:B-1----:R-:W-:-:S04]  /*19d0*/  IMAD.MOV R13, RZ, RZ, -R2 ;  /* 0x000000ffff0d7224 */ /* 0x002fc800078e0a02 */
[----:B------:R-:W-:-:S05]  /*19e0*/  IMAD R13, R22, R13, R19 ;  /* 0x0000000d160d7224 */ /* 0x000fca00078e0213 */
[----:B------:R-:W-:Y:S01]  /*19f0*/  IADD3 R17, PT, PT, R2, R13, RZ ;  /* 0x0000000d02117210 */ /* 0x000fe20007ffe0ff */
[----:B0-----:R-:W-:-:S04]  /*1a00*/  IMAD.WIDE R12, R11, 0x4, R8 ;  /* 0x000000040b0c7825 */ /* 0x001fc800078e0208 */
[----:B------:R-:W-:-:S04]  /*1a10*/  IMAD.WIDE R6, R17, 0x4, R6 ;  /* 0x0000000411067825 */ /* 0x000fc800078e0206 */
[----:B------:R-:W-:-:S04]  /*1a20*/  IMAD.WIDE R4, R17, 0x4, R4 ;  /* 0x0000000411047825 */ /* 0x000fc800078e0204 */
[----:B--2---:R-:W-:-:S05]  /*1a30*/  IMAD.IADD R15, R10, 0x1, R15 ;  /* 0x000000010a0f7824 */ /* 0x004fca00078e020f */
[----:B------:R2:W-:Y:S04]  /*1a40*/  STG.E desc[UR4][R12.64], R15 ;  /* 0x0000000f0c007986 */ /* 0x0005e8000c101904 */
[----:B------:R-:W3:Y:S04]  /*1a50*/  LDG.E R6, desc[UR4][R6.64] ;  /* 0x0000000406067981 */ /* 0x000ee8000c1e1900 */
[----:B------:R-:W3:Y:S01]  /*1a60*/  LDG.E R5, desc[UR4][R4.64] ;  /* 0x0000000404057981 */ /* 0x000ee2000c1e1900 */
[----:B------:R-:W-:-:S04]  /*1a70*/  IMAD.WIDE R8, R17, 0x4, R8 ;  /* 0x0000000411087825 */ /* 0x000fc800078e0208 */
[----:B------:R-:W-:Y:S01]  /*1a80*/  VIADD R3, R3, 0x2 ;  /* 0x0000000203037836 */ /* 0x000fe20000000000 */
[----:B---3--:R-:W-:-:S05]  /*1a90*/  IADD3 R11, PT, PT, R6, R5, RZ ;  /* 0x00000005060b7210 */ /* 0x008fca0007ffe0ff */
[----:B------:R2:W-:Y:S02]  /*1aa0*/  STG.E desc[UR4][R8.64], R11 ;  /* 0x0000000b08007986 */ /* 0x0005e4000c101904 */
.L_x_3:
[----:B------:R-:W-:Y:S05]  /*1ab0*/  @P0 EXIT ;  /* 0x000000000000094d */ /* 0x000fea0003800000 */
[----:B-1----:R-:W-:Y:S02]  /*1ac0*/  IABS R7, R22 ;  /* 0x0000001600077213 */ /* 0x002fe40000000000 */
[----:B------:R-:W-:Y:S02]  /*1ad0*/  IABS R2, R3 ;  /* 0x0000000300027213 */ /* 0x000fe40000000000 */
[----:B------:R-:W1:Y:S08]  /*1ae0*/  I2F.RP R6, R7 ;  /* 0x0000000700067306 */ /* 0x000e700000209400 */
[----:B-1----:R-:W0:Y:S02]  /*1af0*/  MUFU.RCP R6, R6 ;  /* 0x0000000600067308 */ /* 0x002e240000001000 */
[----:B0-----:R-:W-:-:S06]  /*1b00*/  IADD3 R4, PT, PT, R6, 0xffffffe, RZ ;  /* 0x0ffffffe06047810 */ /* 0x001fcc0007ffe0ff */
[----:B------:R0:W1:Y:S02]  /*1b10*/  F2I.FTZ.U32.TRUNC.NTZ R5, R4 ;  /* 0x0000000400057305 */ /* 0x000064000021f000 */
[----:B0-----:R-:W-:Y:S02]  /*1b20*/  HFMA2 R4, -RZ, RZ, 0, 0 ;  /* 0x00000000ff047431 */ /* 0x001fe400000001ff */
[----:B-1----:R-:W-:-:S04]  /*1b30*/  IMAD.MOV R0, RZ, RZ, -R5 ;  /* 0x000000ffff007224 */ /* 0x002fc800078e0a05 */
[----:B--2---:R-:W-:-:S04]  /*1b40*/  IMAD R9, R0, R7, RZ ;  /* 0x0000000700097224 */ /* 0x004fc800078e02ff */
[----:B------:R-:W-:-:S06]  /*1b50*/  IMAD.HI.U32 R9, R5, R9, R4 ;  /* 0x0000000905097227 */ /* 0x000fcc00078e0004 */
[----:B------:R-:W-:-:S04]  /*1b60*/  IMAD.HI.U32 R0, R9, R2, RZ ;  /* 0x0000000209007227 */ /* 0x000fc800078e00ff */
[----:B------:R-:W-:-:S04]  /*1b70*/  IMAD.MOV R5, RZ, RZ, -R0 ;  /* 0x000000ffff057224 */ /* 0x000fc800078e0a00 */
[C---:B------:R-:W-:Y:S02]  /*1b80*/  IMAD R2, R7.reuse, R5, R2 ;  /* 0x0000000507027224 */ /* 0x040fe400078e0202 */
[----:B------:R-:W0:Y:S03]  /*1b90*/  LDC.64 R4, c[0x0][0x380] ;  /* 0x0000e000ff047b82 */ /* 0x000e260000000a00 */
[----:B------:R-:W-:-:S13]  /*1ba0*/  ISETP.GT.U32.AND P1, PT, R7, R2, PT ;  /* 0x000000020700720c */ /* 0x000fda0003f24070 */
[-C--:B------:R-:W-:Y:S01]  /*1bb0*/  @!P1 IADD3 R2, PT, PT, R2, -R7.reuse, RZ ;  /* 0x8000000702029210 */ /* 0x080fe20007ffe0ff */
[----:B------:R-:W-:Y:S01]  /*1bc0*/  @!P1 VIADD R0, R0, 0x1 ;  /* 0x0000000100009836 */ /* 0x000fe20000000000 */
[----:B------:R-:W-:Y:S02]  /*1bd0*/  ISETP.NE.AND P1, PT, R22, RZ, PT ;  /* 0x000000ff1600720c */ /* 0x000fe40003f25270 */
[----:B------:R-:W-:Y:S02]  /*1be0*/  ISETP.GE.U32.AND P0, PT, R2, R7, PT ;  /* 0x000000070200720c */ /* 0x000fe40003f06070 */
[----:B------:R-:W-:Y:S01]  /*1bf0*/  LOP3.LUT R2, R3, R22, RZ, 0x3c, !PT ;  /* 0x0000001603027212 */ /* 0x000fe200078e3cff */
[----:B------:R-:W1:Y:S03]  /*1c00*/  LDC.64 R6, c[0x0][0x388] ;  /* 0x0000e200ff067b82 */ /* 0x000e660000000a00 */
[----:B------:R-:W-:-:S07]  /*1c10*/  ISETP.GE.AND P2, PT, R2, RZ, PT ;  /* 0x000000ff0200720c */ /* 0x000fce0003f46270 */
[----:B------:R-:W-:-:S06]  /*1c20*/  @P0 IADD3 R0, PT, PT, R0, 0x1, RZ ;  /* 0x0000000100000810 */ /* 0x000fcc0007ffe0ff */
[----:B------:R-:W-:Y:S01]  /*1c30*/  @!P2 IMAD.MOV R0, RZ, RZ, -R0 ;  /* 0x000000ffff00a224 */ /* 0x000fe200078e0a00 */
[----:B------:R-:W-:-:S04]  /*1c40*/  @!P1 LOP3.LUT R0, RZ, R22, RZ, 0x33, !PT ;  /* 0x00000016ff009212 */ /* 0x000fc800078e33ff */
[----:B------:R-:W-:-:S05]  /*1c50*/  IADD3 R2, PT, PT, -R0, RZ, RZ ;  /* 0x000000ff00027210 */ /* 0x000fca0007ffe1ff */
[----:B------:R-:W-:-:S04]  /*1c60*/  IMAD R3, R22, R2, R3 ;  /* 0x0000000216037224 */ /* 0x000fc800078e0203 */
[----:B------:R-:W-:-:S04]  /*1c70*/  IMAD.IADD R9, R0, 0x1, R3 ;  /* 0x0000000100097824 */ /* 0x000fc800078e0203 */
[----:B0-----:R-:W-:-:S04]  /*1c80*/  IMAD.WIDE R2, R9, 0x4, R4 ;  /* 0x0000000409027825 */ /* 0x001fc800078e0204 */
[C---:B-1----:R-:W-:Y:S02]  /*1c90*/  IMAD.WIDE R4, R9.reuse, 0x4, R6 ;  /* 0x0000000409047825 */ /* 0x042fe400078e0206 */
[----:B------:R-:W2:Y:S01]  /*1ca0*/  LDG.E R2, desc[UR4][R2.64] ;  /* 0x0000000402027981 */ /* 0x000ea2000c1e1900 */
[----:B------:R-:W0:Y:S03]  /*1cb0*/  LDC.64 R6, c[0x0][0x390] ;  /* 0x0000e400ff067b82 */ /* 0x000e260000000a00 */
[----:B------:R-:W2:Y:S01]  /*1cc0*/  LDG.E R5, desc[UR4][R4.64] ;  /* 0x0000000404057981 */ /* 0x000ea2000c1e1900 */
[----:B0-----:R-:W-:Y:S01]  /*1cd0*/  IMAD.WIDE R6, R9, 0x4, R6 ;  /* 0x0000000409067825 */ /* 0x001fe200078e0206 */
[----:B--2---:R-:W-:-:S05]  /*1ce0*/  IADD3 R9, PT, PT, R2, R5, RZ ;  /* 0x0000000502097210 */ /* 0x004fca0007ffe0ff */
[----:B------:R-:W-:Y:S01]  /*1cf0*/  STG.E desc[UR4][R6.64], R9 ;  /* 0x0000000906007986 */ /* 0x000fe2000c101904 */
[----:B------:R-:W-:Y:S05]  /*1d00*/  EXIT ;  /* 0x000000000000794d */ /* 0x000fea0003800000 */
.L_x_4:
[----:B------:R-:W-:-:S00]  /*1d10*/  BRA `(.L_x_4) ;  /* 0xfffffffc00fc7947 */ /* 0x000fc0000383ffff */
[----:B------:R-:W-:-:S00]  /*1d20*/  NOP ;  /* 0x0000000000007918 */ /* 0x000fc00000000000 */
        /* <DEDUP_REMOVED lines=13> */
.L_x_7:


//--------------------- .text._Z11VectorAddMNPiS_S_ii --------------------------
	.section	.text._Z11VectorAddMNPiS_S_ii,"ax",@progbits
	.align	128
        .global         _Z11VectorAddMNPiS_S_ii
        .type           _Z11VectorAddMNPiS_S_ii,@function
        .size           _Z11VectorAddMNPiS_S_ii,(.L_x_8 - _Z11VectorAddMNPiS_S_ii)
        .other          _Z11VectorAddMNPiS_S_ii,@"STO_CUDA_ENTRY STV_DEFAULT"
_Z11VectorAddMNPiS_S_ii:
.text._Z11VectorAddMNPiS_S_ii:
[----:B------:R-:W-:Y:S01]  /*0000*/  LDC R1, c[0x0][0x37c] ;  /* 0x0000df00ff017b82 */ /* 0x000fe20000000800 */
[----:B------:R-:W0:Y:S07]  /*0010*/  S2R R2, SR_TID.Y ;  /* 0x0000000000027919 */ /* 0x000e2e0000002200 */
[----:B------:R-:W1:Y:S01]  /*0020*/  LDC R0, c[0x0][0x360] ;  /* 0x0000d800ff007b82 */ /* 0x000e620000000800 */
[----:B------:R-:W2:Y:S01]  /*0030*/  LDCU.64 UR6, c[0x0][0x398] ;  /* 0x00007300ff0677ac */ /* 0x000ea20008000a00 */
[----:B------:R-:W1:Y:S06]  /*0040*/  S2R R3, SR_TID.X ;  /* 0x0000000000037919 */ /* 0x000e6c0000002100 */
[----:B------:R-:W0:Y:S08]  /*0050*/  S2UR UR5, SR_CTAID.Y ;  /* 0x00000000000579c3 */ /* 0x000e300000002600 */
[----:B------:R-:W0:Y:S08]  /*0060*/  LDC R7, c[0x0][0x364] ;  /* 0x0000d900ff077b82 */ /* 0x000e300000000800 */
[----:B------:R-:W1:Y:S01]  /*0070*/  S2UR UR4, SR_CTAID.X ;  /* 0x00000000000479c3 */ /* 0x000e620000002500 */
[----:B0-----:R-:W-:-:S05]  /*0080*/  IMAD R7, R7, UR5, R2 ;  /* 0x0000000507077c24 */ /* 0x001fca000f8e0202 */
[----:B--2---:R-:W-:Y:S01]  /*0090*/  ISETP.GE.AND P0, PT, R7, UR7, PT ;  /* 0x0000000707007c0c */ /* 0x004fe2000bf06270 */
[----:B-1----:R-:W-:-:S05]  /*00a0*/  IMAD R0, R0, UR4, R3 ;  /* 0x0000000400007c24 */ /* 0x002fca000f8e0203 */
[----:B------:R-:W-:-:S13]  /*00b0*/  ISETP.GE.OR P0, PT, R0, UR6, P0 ;  /* 0x0000000600007c0c */ /* 0x000fda0008706670 */
[----:B------:R-:W-:Y:S05]  /*00c0*/  @P0 EXIT ;  /* 0x000000000000094d */ /* 0x000fea0003800000 */
[----:B------:R-:W0:Y:S01]  /*00d0*/  LDC.64 R2, c[0x0][0x380] ;  /* 0x0000e000ff027b82 */ /* 0x000e220000000a00 */
[----:B------:R-:W1:Y:S01]  /*00e0*/  LDCU.64 UR4, c[0x0][0x358] ;  /* 0x00006b00ff0477ac */ /* 0x000e620008000a00 */
[----:B------:R-:W-:-:S06]  /*00f0*/  IMAD R9, R0, UR6, R7 ;  /* 0x0000000600097c24 */ /* 0x000fcc000f8e0207 */
[----:B------:R-:W2:Y:S08]  /*0100*/  LDC.64 R4, c[0x0][0x388] ;  /* 0x0000e200ff047b82 */ /* 0x000eb00000000a00 */
[----:B------:R-:W3:Y:S01]  /*0110*/  LDC.64 R6, c[0x0][0x390] ;  /* 0x0000e400ff067b82 */ /* 0x000ee20000000a00 */
[----:B0-----:R-:W-:-:S06]  /*0120*/  IMAD.WIDE R2, R9, 0x4, R2 ;  /* 0x0000000409027825 */ /* 0x001fcc00078e0202 */
[----:B-1----:R-:W4:Y:S01]  /*0130*/  LDG.E R2, desc[UR4][R2.64] ;  /* 0x0000000402027981 */ /* 0x002f22000c1e1900 */
[----:B--2---:R-:W-:-:S06]  /*0140*/  IMAD.WIDE R4, R9, 0x4, R4 ;  /* 0x0000000409047825 */ /* 0x004fcc00078e0204 */
[----:B------:R-:W4:Y:S01]  /*0150*/  LDG.E R5, desc[UR4][R4.64] ;  /* 0x0000000404057981 */ /* 0x000f22000c1e1900 */
[----:B---3--:R-:W-:Y:S01]  /*0160*/  IMAD.WIDE R6, R9, 0x4, R6 ;  /* 0x0000000409067825 */ /* 0x008fe200078e0206 */
[----:B----4-:R-:W-:-:S05]  /*0170*/  IADD3 R9, PT, PT, R2, R5, RZ ;  /* 0x0000000502097210 */ /* 0x010fca0007ffe0ff */
[----:B------:R-:W-:Y:S01]  /*0180*/  STG.E desc[UR4][R6.64], R9 ;  /* 0x0000000906007986 */ /* 0x000fe2000c101904 */
[----:B------:R-:W-:Y:S05]  /*0190*/  EXIT ;  /* 0x000000000000794d */ /* 0x000fea0003800000 */
.L_x_5:
        /* <DEDUP_REMOVED lines=14> */
.L_x_8:


//--------------------- .text._Z9VectorAddPiS_S_i --------------------------
	.section	.text._Z9VectorAddPiS_S_i,"ax",@progbits
	.align	128
        .global         _Z9VectorAddPiS_S_i
        .type           _Z9VectorAddPiS_S_i,@function
        .size           _Z9VectorAddPiS_S_i,(.L_x_9 - _Z9VectorAddPiS_S_i)
        .other          _Z9VectorAddPiS_S_i,@"STO_CUDA_ENTRY STV_DEFAULT"
_Z9VectorAddPiS_S_i:
.text._Z9VectorAddPiS_S_i:
[----:B------:R-:W-:Y:S01]  /*0000*/  LDC R1, c[0x0][0x37c] ;  /* 0x0000df00ff017b82 */ /* 0x000fe20000000800 */
[----:B------:R-:W0:Y:S01]  /*0010*/  S2R R9, SR_TID.X ;  /* 0x0000000000097919 */ /* 0x000e220000002100 */
[----:B------:R-:W0:Y:S02]  /*0020*/  LDCU UR4, c[0x0][0x398] ;  /* 0x00007300ff0477ac */ /* 0x000e240008000800 */
[----:B0-----:R-:W-:-:S13]  /*0030*/  ISETP.GE.AND P0, PT, R9, UR4, PT ;  /* 0x0000000409007c0c */ /* 0x001fda000bf06270 */
[----:B------:R-:W-:Y:S05]  /*0040*/  @P0 EXIT ;  /* 0x000000000000094d */ /* 0x000fea0003800000 */
[----:B------:R-:W0:Y:S01]  /*0050*/  LDC.64 R2, c[0x0][0x380] ;  /* 0x0000e000ff027b82 */ /* 0x000e220000000a00 */
[----:B------:R-:W1:Y:S07]  /*0060*/  LDCU.64 UR4, c[0x0][0x358] ;  /* 0x00006b00ff0477ac */ /* 0x000e6e0008000a00 */
[----:B------:R-:W2:Y:S08]  /*0070*/  LDC.64 R4, c[0x0][0x388] ;  /* 0x0000e200ff047b82 */ /* 0x000eb00000000a00 */
[----:B------:R-:W3:Y:S01]  /*0080*/  LDC.64 R6, c[0x0][0x390] ;  /* 0x0000e400ff067b82 */ /* 0x000ee20000000a00 */
[----:B0-----:R-:W-:-:S06]  /*0090*/  IMAD.WIDE.U32 R2, R9, 0x4, R2 ;  /* 0x0000000409027825 */ /* 0x001fcc00078e0002 */
[----:B-1----:R-:W4:Y:S01]  /*00a0*/  LDG.E R2, desc[UR4][R2.64] ;  /* 0x0000000402027981 */ /* 0x002f22000c1e1900 */
[----:B--2---:R-:W-:-:S06]  /*00b0*/  IMAD.WIDE.U32 R4, R9, 0x4, R4 ;  /* 0x0000000409047825 */ /* 0x004fcc00078e0004 */
[----:B------:R-:W4:Y:S01]  /*00c0*/  LDG.E R5, desc[UR4][R4.64] ;  /* 0x0000000404057981 */ /* 0x000f22000c1e1900 */
[----:B---3--:R-:W-:Y:S01]  /*00d0*/  IMAD.WIDE.U32 R6, R9, 0x4, R6 ;  /* 0x0000000409067825 */ /* 0x008fe200078e0006 */
[----:B----4-:R-:W-:-:S05]  /*00e0*/  IADD3 R9, PT, PT, R2, R5, RZ ;  /* 0x0000000502097210 */ /* 0x010fca0007ffe0ff */
[----:B------:R-:W-:Y:S01]  /*00f0*/  STG.E desc[UR4][R6.64], R9 ;  /* 0x0000000906007986 */ /* 0x000fe2000c101904 */
[----:B------:R-:W-:Y:S05]  /*0100*/  EXIT ;  /* 0x000000000000794d */ /* 0x000fea0003800000 */
.L_x_6:
        /* <DEDUP_REMOVED lines=15> */
.L_x_9:


//--------------------- .nv.shared.reserved.0     --------------------------
	.section	.nv.shared.reserved.0,"aw",@nobits
	.weak		__nv_reservedSMEM_offset_0_alias
	.size		__nv_reservedSMEM_offset_0_alias, 0, 64
	.other		__nv_reservedSMEM_offset_0_alias,@"STO_CUDA_RESERVED_SHARED STV_DEFAULT"
__nv_reservedSMEM_offset_0_alias:
	.zero		0
	.zero		64


//--------------------- .nv.constant0._Z13VectorAddMN_2PiS_S_ii --------------------------
	.section	.nv.constant0._Z13VectorAddMN_2PiS_S_ii,"a",@progbits
	.sectionflags	@""
	.align	4
.nv.constant0._Z13VectorAddMN_2PiS_S_ii:
	.zero		928


//--------------------- .nv.constant0._Z11VectorAddMNPiS_S_ii --------------------------
	.section	.nv.constant0._Z11VectorAddMNPiS_S_ii,"a",@progbits
	.sectionflags	@""
	.align	4
.nv.constant0._Z11VectorAddMNPiS_S_ii:
	.zero		928


//--------------------- .nv.constant0._Z9VectorAddPiS_S_i --------------------------
	.section	.nv.constant0._Z9VectorAddPiS_S_i,"a",@progbits
	.sectionflags	@""
	.align	4
.nv.constant0._Z9VectorAddPiS_S_i:
	.zero		924


//--------------------- SYMBOLS --------------------------

	.type		.nv.reservedSmem.offset0,@object
	.size		.nv.reservedSmem.offset0,0x4
